	.headerflags	@"EF_CUDA_TEXMODE_UNIFIED EF_CUDA_64BIT_ADDRESS EF_CUDA_ACCELERATORS EF_CUDA_SM90 EF_CUDA_VIRTUAL_SM(EF_CUDA_SM90)"
	.elftype	@"ET_EXEC"


//--------------------- .nv.info                  --------------------------
	.section	.nv.info,"",@"SHT_CUDA_INFO"
	.align	4


	//----- nvinfo : EIATTR_REGCOUNT
	.align		4
        /*0000*/ 	.byte	0x04, 0x2f
        /*0002*/ 	.short	(.L_1 - .L_0)
	.align		4
.L_0:
        /*0004*/ 	.word	index@(triton_per_fused_native_group_norm_16)
        /*0008*/ 	.word	0x00000028


	//----- nvinfo : EIATTR_MIN_STACK_SIZE
	.align		4
.L_1:
        /*000c*/ 	.byte	0x04, 0x12
        /*000e*/ 	.short	(.L_3 - .L_2)
	.align		4
.L_2:
        /*0010*/ 	.word	index@(triton_per_fused_native_group_norm_16)
        /*0014*/ 	.word	0x00000000


	//----- nvinfo : EIATTR_FRAME_SIZE
	.align		4
.L_3:
        /*0018*/ 	.byte	0x04, 0x11
        /*001a*/ 	.short	(.L_5 - .L_4)
	.align		4
.L_4:
        /*001c*/ 	.word	index@(triton_per_fused_native_group_norm_16)
        /*0020*/ 	.word	0x00000000


	//----- nvinfo : EIATTR_MIN_STACK_SIZE
	.align		4
.L_5:
        /*0024*/ 	.byte	0x04, 0x12
        /*0026*/ 	.short	(.L_7 - .L_6)
	.align		4
.L_6:
        /*0028*/ 	.word	index@(triton_per_fused_native_group_norm_16)
        /*002c*/ 	.word	0x00000000
.L_7:


//--------------------- .nv.info.triton_per_fused_native_group_norm_16 --------------------------
	.section	.nv.info.triton_per_fused_native_group_norm_16,"",@"SHT_CUDA_INFO"
	.sectionflags	@""
	.align	4


	//----- nvinfo : EIATTR_CUDA_API_VERSION
	.align		4
        /*0000*/ 	.byte	0x04, 0x37
        /*0002*/ 	.short	(.L_9 - .L_8)
.L_8:
        /*0004*/ 	.word	0x0000007c


	//----- nvinfo : EIATTR_KPARAM_INFO
	.align		4
.L_9:
        /*0008*/ 	.byte	0x04, 0x17
        /*000a*/ 	.short	(.L_11 - .L_10)
.L_10:
        /*000c*/ 	.word	0x00000000
        /*0010*/ 	.short	0x0007
        /*0012*/ 	.short	0x0034
        /*0014*/ 	.byte	0x00, 0xf0, 0x11, 0x00


	//----- nvinfo : EIATTR_KPARAM_INFO
	.align		4
.L_11:
        /*0018*/ 	.byte	0x04, 0x17
        /*001a*/ 	.short	(.L_13 - .L_12)
.L_12:
        /*001c*/ 	.word	0x00000000
        /*0020*/ 	.short	0x0006
        /*0022*/ 	.short	0x0030
        /*0024*/ 	.byte	0x00, 0xf0, 0x11, 0x00


	//----- nvinfo : EIATTR_KPARAM_INFO
	.align		4
.L_13:
        /*0028*/ 	.byte	0x04, 0x17
        /*002a*/ 	.short	(.L_15 - .L_14)
.L_14:
        /*002c*/ 	.word	0x00000000
        /*0030*/ 	.short	0x0005
        /*0032*/ 	.short	0x0028
        /*0034*/ 	.byte	0x00, 0xf4, 0x21, 0x00


	//----- nvinfo : EIATTR_KPARAM_INFO
	.align		4
.L_15:
        /*0038*/ 	.byte	0x04, 0x17
        /*003a*/ 	.short	(.L_17 - .L_16)
.L_16:
        /*003c*/ 	.word	0x00000000
        /*0040*/ 	.short	0x0004
        /*0042*/ 	.short	0x0020
        /*0044*/ 	.byte	0x00, 0xf4, 0x21, 0x00


	//----- nvinfo : EIATTR_KPARAM_INFO
	.align		4
.L_17:
        /*0048*/ 	.byte	0x04, 0x17
        /*004a*/ 	.short	(.L_19 - .L_18)
.L_18:
        /*004c*/ 	.word	0x00000000
        /*0050*/ 	.short	0x0003
        /*0052*/ 	.short	0x0018
        /*0054*/ 	.byte	0x00, 0xf4, 0x21, 0x00


	//----- nvinfo : EIATTR_KPARAM_INFO
	.align		4
.L_19:
        /*0058*/ 	.byte	0x04, 0x17
        /*005a*/ 	.short	(.L_21 - .L_20)
.L_20:
        /*005c*/ 	.word	0x00000000
        /*0060*/ 	.short	0x0002
        /*0062*/ 	.short	0x0010
        /*0064*/ 	.byte	0x00, 0xf4, 0x21, 0x00


	//----- nvinfo : EIATTR_KPARAM_INFO
	.align		4
.L_21:
        /*0068*/ 	.byte	0x04, 0x17
        /*006a*/ 	.short	(.L_23 - .L_22)
.L_22:
        /*006c*/ 	.word	0x00000000
        /*0070*/ 	.short	0x0001
        /*0072*/ 	.short	0x0008
        /*0074*/ 	.byte	0x00, 0xf4, 0x21, 0x00


	//----- nvinfo : EIATTR_KPARAM_INFO
	.align		4
.L_23:
        /*0078*/ 	.byte	0x04, 0x17
        /*007a*/ 	.short	(.L_25 - .L_24)
.L_24:
        /*007c*/ 	.word	0x00000000
        /*0080*/ 	.short	0x0000
        /*0082*/ 	.short	0x0000
        /*0084*/ 	.byte	0x00, 0xf4, 0x21, 0x00


	//----- nvinfo : EIATTR_SPARSE_MMA_MASK
	.align		4
.L_25:
        /*0088*/ 	.byte	0x03, 0x50
        /*008a*/ 	.short	0x0000


	//----- nvinfo : EIATTR_MAXREG_COUNT
	.align		4
        /*008c*/ 	.byte	0x03, 0x1b
        /*008e*/ 	.short	0x00ff


	//----- nvinfo : EIATTR_COOP_GROUP_MASK_REGIDS
	.align		4
        /*0090*/ 	.byte	0x04, 0x29
        /*0092*/ 	.short	(.L_27 - .L_26)


	//   ....[0]....
.L_26:
        /*0094*/ 	.word	0xffffffff


	//   ....[1]....
        /*0098*/ 	.word	0xffffffff


	//   ....[2]....
        /*009c*/ 	.word	0xffffffff


	//   ....[3]....
        /*00a0*/ 	.word	0xffffffff


	//   ....[4]....
        /*00a4*/ 	.word	0xffffffff


	//   ....[5]....
        /*00a8*/ 	.word	0xffffffff


	//   ....[6]....
        /*00ac*/ 	.word	0xffffffff


	//   ....[7]....
        /*00b0*/ 	.word	0xffffffff


	//   ....[8]....
        /*00b4*/ 	.word	0xffffffff


	//   ....[9]....
        /*00b8*/ 	.word	0xffffffff


	//   ....[10]....
        /*00bc*/ 	.word	0xffffffff


	//   ....[11]....
        /*00c0*/ 	.word	0xffffffff


	//   ....[12]....
        /*00c4*/ 	.word	0xffffffff


	//   ....[13]....
        /*00c8*/ 	.word	0xffffffff


	//   ....[14]....
        /*00cc*/ 	.word	0xffffffff


	//   ....[15]....
        /*00d0*/ 	.word	0xffffffff


	//   ....[16]....
        /*00d4*/ 	.word	0xffffffff


	//   ....[17]....
        /*00d8*/ 	.word	0xffffffff


	//   ....[18]....
        /*00dc*/ 	.word	0xffffffff


	//   ....[19]....
        /*00e0*/ 	.word	0xffffffff


	//   ....[20]....
        /*00e4*/ 	.word	0xffffffff


	//   ....[21]....
        /*00e8*/ 	.word	0xffffffff


	//   ....[22]....
        /*00ec*/ 	.word	0xffffffff


	//   ....[23]....
        /*00f0*/ 	.word	0xffffffff


	//   ....[24]....
        /*00f4*/ 	.word	0xffffffff


	//   ....[25]....
        /*00f8*/ 	.word	0xffffffff


	//   ....[26]....
        /*00fc*/ 	.word	0xffffffff


	//   ....[27]....
        /*0100*/ 	.word	0xffffffff


	//   ....[28]....
        /*0104*/ 	.word	0xffffffff


	//   ....[29]....
        /*0108*/ 	.word	0xffffffff


	//   ....[30]....
        /*010c*/ 	.word	0xffffffff


	//   ....[31]....
        /*0110*/ 	.word	0xffffffff


	//   ....[32]....
        /*0114*/ 	.word	0xffffffff


	//----- nvinfo : EIATTR_COOP_GROUP_INSTR_OFFSETS
	.align		4
.L_27:
        /*0118*/ 	.byte	0x04, 0x28
        /*011a*/ 	.short	(.L_29 - .L_28)


	//   ....[0]....
.L_28:
        /*011c*/ 	.word	0x00000850


	//   ....[1]....
        /*0120*/ 	.word	0x00000880


	//   ....[2]....
        /*0124*/ 	.word	0x000008c0


	//   ....[3]....
        /*0128*/ 	.word	0x00000b70


	//   ....[4]....
        /*012c*/ 	.word	0x00000ba0


	//   ....[5]....
        /*0130*/ 	.word	0x00000bc0


	//   ....[6]....
        /*0134*/ 	.word	0x00000bd0


	//   ....[7]....
        /*0138*/ 	.word	0x00000c00


	//   ....[8]....
        /*013c*/ 	.word	0x00000c10


	//   ....[9]....
        /*0140*/ 	.word	0x00000c20


	//   ....[10]....
        /*0144*/ 	.word	0x00000dd0


	//   ....[11]....
        /*0148*/ 	.word	0x00000e40


	//   ....[12]....
        /*014c*/ 	.word	0x00000ea0


	//   ....[13]....
        /*0150*/ 	.word	0x00000f20


	//   ....[14]....
        /*0154*/ 	.word	0x00001130


	//   ....[15]....
        /*0158*/ 	.word	0x00001200


	//   ....[16]....
        /*015c*/ 	.word	0x00001260


	//   ....[17]....
        /*0160*/ 	.word	0x000012f0


	//   ....[18]....
        /*0164*/ 	.word	0x00001360


	//   ....[19]....
        /*0168*/ 	.word	0x000013b0


	//   ....[20]....
        /*016c*/ 	.word	0x000013d0


	//   ....[21]....
        /*0170*/ 	.word	0x000013f0


	//   ....[22]....
        /*0174*/ 	.word	0x00001400


	//   ....[23]....
        /*0178*/ 	.word	0x00001410


	//   ....[24]....
        /*017c*/ 	.word	0x00001660


	//   ....[25]....
        /*0180*/ 	.word	0x00001670


	//   ....[26]....
        /*0184*/ 	.word	0x000016a0


	//   ....[27]....
        /*0188*/ 	.word	0x000016e0


	//   ....[28]....
        /*018c*/ 	.word	0x00001820


	//   ....[29]....
        /*0190*/ 	.word	0x00001830


	//   ....[30]....
        /*0194*/ 	.word	0x00001850


	//   ....[31]....
        /*0198*/ 	.word	0x00001940


	//   ....[32]....
        /*019c*/ 	.word	0x00001980


	//----- nvinfo : EIATTR_EXIT_INSTR_OFFSETS
	.align		4
.L_29:
        /*01a0*/ 	.byte	0x04, 0x1c
        /*01a2*/ 	.short	(.L_31 - .L_30)


	//   ....[0]....
.L_30:
        /*01a4*/ 	.word	0x00001cf0


	//   ....[1]....
        /*01a8*/ 	.word	0x00001d40


	//----- nvinfo : EIATTR_REQNTID
	.align		4
.L_31:
        /*01ac*/ 	.byte	0x04, 0x10
        /*01ae*/ 	.short	(.L_33 - .L_32)
.L_32:
        /*01b0*/ 	.word	0x00000100
        /*01b4*/ 	.word	0x00000001
        /*01b8*/ 	.word	0x00000001


	//----- nvinfo : EIATTR_CBANK_PARAM_SIZE
	.align		4
.L_33:
        /*01bc*/ 	.byte	0x03, 0x19
        /*01be*/ 	.short	0x0038


	//----- nvinfo : EIATTR_PARAM_CBANK
	.align		4
        /*01c0*/ 	.byte	0x04, 0x0a
        /*01c2*/ 	.short	(.L_35 - .L_34)
	.align		4
.L_34:
        /*01c4*/ 	.word	index@(.nv.constant0.triton_per_fused_native_group_norm_16)
        /*01c8*/ 	.short	0x0210
        /*01ca*/ 	.short	0x0038


	//----- nvinfo : EIATTR_SW_WAR
	.align		4
.L_35:
        /*01cc*/ 	.byte	0x04, 0x36
        /*01ce*/ 	.short	(.L_37 - .L_36)
.L_36:
        /*01d0*/ 	.word	0x00000008
.L_37:


//--------------------- .nv.callgraph             --------------------------
	.section	.nv.callgraph,"",@"SHT_CUDA_CALLGRAPH"
	.align	4
	.sectionentsize	8
	.align		4
        /*0000*/ 	.word	0x00000000
	.align		4
        /*0004*/ 	.word	0xffffffff
	.align		4
        /*0008*/ 	.word	0x00000000
	.align		4
        /*000c*/ 	.word	0xfffffffe
	.align		4
        /*0010*/ 	.word	0x00000000
	.align		4
        /*0014*/ 	.word	0xfffffffd
	.align		4
        /*0018*/ 	.word	0x00000000
	.align		4
        /*001c*/ 	.word	0xfffffffc


//--------------------- .text.triton_per_fused_native_group_norm_16 --------------------------
	.section	.text.triton_per_fused_native_group_norm_16,"ax",@progbits
	.sectionflags	@"SHF_BARRIERS=1"
	.align	128
        .global         triton_per_fused_native_group_norm_16
        .type           triton_per_fused_native_group_norm_16,@function
        .size           triton_per_fused_native_group_norm_16,(.L_x_1 - triton_per_fused_native_group_norm_16)
        .other          triton_per_fused_native_group_norm_16,@"STO_CUDA_ENTRY STV_DEFAULT"
triton_per_fused_native_group_norm_16:
.text.triton_per_fused_native_group_norm_16:
[----:B------:R-:W0:Y:S01]  /*0000*/  LDC R1, c[0x0][0x28] ;  /* 0x00000a00ff017b82 */ /* 0x000e220000000800 */
[----:B------:R-:W1:Y:S07]  /*0010*/  S2R R29, SR_CTAID.X ;  /* 0x00000000001d7919 */ /* 0x000e6e0000002500 */
[----:B------:R-:W2:Y:S01]  /*0020*/  LDC.64 R16, c[0x0][0x220] ;  /* 0x00008800ff107b82 */ /* 0x000ea20000000a00 */
[----:B------:R-:W-:Y:S02]  /*0030*/  CS2R R8, SRZ ;  /* 0x0000000000087805 */ /* 0x000fe4000001ff00 */
[----:B------:R-:W-:Y:S01]  /*0040*/  CS2R R10, SRZ ;  /* 0x00000000000a7805 */ /* 0x000fe2000001ff00 */
[----:B------:R-:W3:Y:S01]  /*0050*/  S2R R0, SR_TID.X ;  /* 0x0000000000007919 */ /* 0x000ee20000002100 */
[----:B------:R-:W-:-:S02]  /*0060*/  CS2R R12, SRZ ;  /* 0x00000000000c7805 */ /* 0x000fc4000001ff00 */
[----:B------:R-:W-:Y:S01]  /*0070*/  CS2R R14, SRZ ;  /* 0x00000000000e7805 */ /* 0x000fe2000001ff00 */
[----:B------:R-:W-:Y:S01]  /*0080*/  ULDC.64 UR6, c[0x0][0x208] ;  /* 0x0000820000067ab9 */ /* 0x000fe20000000a00 */
[----:B-1----:R-:W-:Y:S02]  /*0090*/  SHF.L.U32 R29, R29, 0x5, RZ ;  /* 0x000000051d1d7819 */ /* 0x002fe400000006ff */
[----:B---3--:R-:W-:-:S04]  /*00a0*/  SHF.L.U32 R32, R0, 0x2, RZ ;  /* 0x0000000200207819 */ /* 0x008fc800000006ff */
[----:B------:R-:W-:-:S04]  /*00b0*/  LOP3.LUT R4, R29, 0x1c, R32, 0xf8, !PT ;  /* 0x0000001c1d047812 */ /* 0x000fc800078ef820 */
[----:B------:R-:W-:Y:S02]  /*00c0*/  SHF.R.S32.HI R3, RZ, 0x1f, R4 ;  /* 0x0000001fff037819 */ /* 0x000fe40000011404 */
[----:B------:R-:W-:Y:S02]  /*00d0*/  ISETP.GE.AND P0, PT, R4, 0x40, PT ;  /* 0x000000400400780c */ /* 0x000fe40003f06270 */
[----:B------:R-:W-:Y:S02]  /*00e0*/  LEA.HI R5, R3, R4, RZ, 0x4 ;  /* 0x0000000403057211 */ /* 0x000fe400078f20ff */
[----:B------:R-:W1:Y:S02]  /*00f0*/  LDC.64 R2, c[0x0][0x218] ;  /* 0x00008600ff027b82 */ /* 0x000e640000000a00 */
[C---:B------:R-:W-:Y:S02]  /*0100*/  SHF.L.U32 R6, R5.reuse, 0x6, RZ ;  /* 0x0000000605067819 */ /* 0x040fe400000006ff */
[----:B------:R-:W-:-:S02]  /*0110*/  LOP3.LUT R5, R5, 0xfffffff0, RZ, 0xc0, !PT ;  /* 0xfffffff005057812 */ /* 0x000fc400078ec0ff */
[----:B------:R-:W-:Y:S02]  /*0120*/  LOP3.LUT R7, R6, 0xfffffc00, RZ, 0xc0, !PT ;  /* 0xfffffc0006077812 */ /* 0x000fe400078ec0ff */
[----:B------:R-:W-:Y:S02]  /*0130*/  SHF.L.U32 R6, R0, 0x1, RZ ;  /* 0x0000000100067819 */ /* 0x000fe400000006ff */
[----:B------:R-:W-:Y:S02]  /*0140*/  IADD3 R5, R7, R4, -R5 ;  /* 0x0000000407057210 */ /* 0x000fe40007ffe805 */
[----:B------:R-:W-:-:S04]  /*0150*/  LOP3.LUT R6, R6, 0x1f0, RZ, 0xc0, !PT ;  /* 0x000001f006067812 */ /* 0x000fc800078ec0ff */
[----:B------:R-:W-:Y:S02]  /*0160*/  IADD3 R35, R6, R5, RZ ;  /* 0x0000000506237210 */ /* 0x000fe40007ffe0ff */
[----:B------:R-:W-:Y:S02]  /*0170*/  CS2R R4, SRZ ;  /* 0x0000000000047805 */ /* 0x000fe4000001ff00 */
[----:B------:R-:W-:Y:S02]  /*0180*/  CS2R R6, SRZ ;  /* 0x0000000000067805 */ /* 0x000fe4000001ff00 */
[----:B------:R-:W-:Y:S01]  /*0190*/  IADD3 R25, R35, 0x200, RZ ;  /* 0x0000020023197810 */ /* 0x000fe20007ffe0ff */
[----:B--2---:R-:W-:-:S04]  /*01a0*/  IMAD.WIDE R22, R35, 0x4, R16 ;  /* 0x0000000423167825 */ /* 0x004fc800078e0210 */
[----:B------:R-:W-:Y:S01]  /*01b0*/  IMAD.WIDE R36, R25, 0x4, R16 ;  /* 0x0000000419247825 */ /* 0x000fe200078e0210 */
[----:B------:R-:W2:Y:S03]  /*01c0*/  @!P0 LDG.E.128 R8, desc[UR6][R22.64] ;  /* 0x0000000616088981 */ /* 0x000ea6000c1e1d00 */
[--C-:B-1----:R-:W-:Y:S01]  /*01d0*/  IMAD.WIDE R26, R35, 0x4, R2.reuse ;  /* 0x00000004231a7825 */ /* 0x102fe200078e0202 */
[----:B------:R1:W3:Y:S01]  /*01e0*/  @!P0 LDG.E.128 R12, desc[UR6][R36.64] ;  /* 0x00000006240c8981 */ /* 0x0002e2000c1e1d00 */
[----:B------:R-:W-:Y:S02]  /*01f0*/  CS2R R16, SRZ ;  /* 0x0000000000107805 */ /* 0x000fe4000001ff00 */
[----:B------:R-:W-:Y:S01]  /*0200*/  CS2R R18, SRZ ;  /* 0x0000000000127805 */ /* 0x000fe2000001ff00 */
[----:B------:R4:W5:Y:S01]  /*0210*/  @!P0 LDG.E.128 R4, desc[UR6][R26.64] ;  /* 0x000000061a048981 */ /* 0x000962000c1e1d00 */
[----:B-1----:R-:W-:-:S02]  /*0220*/  IMAD.WIDE R36, R25, 0x4, R2 ;  /* 0x0000000419247825 */ /* 0x002fc400078e0202 */
[----:B------:R-:W1:Y:S03]  /*0230*/  LDC.64 R2, c[0x0][0x210] ;  /* 0x00008400ff027b82 */ /* 0x000e660000000a00 */
[----:B------:R-:W5:Y:S01]  /*0240*/  @!P0 LDG.E.128 R16, desc[UR6][R36.64] ;  /* 0x0000000624108981 */ /* 0x000f62000c1e1d00 */
[----:B------:R-:W-:Y:S02]  /*0250*/  CS2R R20, SRZ ;  /* 0x0000000000147805 */ /* 0x000fe4000001ff00 */
[----:B------:R-:W-:Y:S02]  /*0260*/  CS2R R22, SRZ ;  /* 0x0000000000167805 */ /* 0x000fe4000001ff00 */
[----:B----4-:R-:W-:Y:S01]  /*0270*/  CS2R R26, SRZ ;  /* 0x00000000001a7805 */ /* 0x010fe2000001ff00 */
[----:B-1----:R-:W-:-:S04]  /*0280*/  IMAD.WIDE R34, R35, 0x4, R2 ;  /* 0x0000000423227825 */ /* 0x002fc800078e0202 */
[----:B------:R-:W-:Y:S01]  /*0290*/  IMAD.WIDE R2, R25, 0x4, R2 ;  /* 0x0000000419027825 */ /* 0x000fe200078e0202 */
[----:B------:R-:W-:Y:S01]  /*02a0*/  CS2R R24, SRZ ;  /* 0x0000000000187805 */ /* 0x000fe2000001ff00 */
[----:B------:R1:W4:Y:S05]  /*02b0*/  @!P0 LDG.E.128 R20, desc[UR6][R34.64] ;  /* 0x0000000622148981 */ /* 0x00032a000c1e1d00 */
[----:B------:R1:W4:Y:S01]  /*02c0*/  @!P0 LDG.E.128 R24, desc[UR6][R2.64] ;  /* 0x0000000602188981 */ /* 0x000322000c1e1d00 */
[----:B------:R-:W1:Y:S01]  /*02d0*/  S2UR UR5, SR_CgaCtaId ;  /* 0x00000000000579c3 */ /* 0x000e620000008800 */
[----:B------:R-:W-:Y:S01]  /*02e0*/  LOP3.LUT R32, R32, 0x1c, RZ, 0xc0, !PT ;  /* 0x0000001c20207812 */ /* 0x000fe200078ec0ff */
[----:B------:R-:W-:-:S02]  /*02f0*/  UMOV UR4, 0x400 ;  /* 0x0000040000047882 */ /* 0x000fc40000000000 */
[----:B01----:R-:W-:Y:S01]  /*0300*/  UPRMT UR4, UR5, 0x654, UR4 ;  /* 0x0000065405047896 */ /* 0x003fe20008000004 */
[----:B--2---:R-:W-:Y:S02]  /*0310*/  SEL R8, R8, RZ, !P0 ;  /* 0x000000ff08087207 */ /* 0x004fe40004000000 */
[----:B---3--:R-:W-:Y:S02]  /*0320*/  SEL R12, R12, RZ, !P0 ;  /* 0x000000ff0c0c7207 */ /* 0x008fe40004000000 */
[----:B------:R-:W-:Y:S02]  /*0330*/  FSEL R8, R8, RZ, !P0 ;  /* 0x000000ff08087208 */ /* 0x000fe40004000000 */
[----:B------:R-:W-:Y:S02]  /*0340*/  FSEL R33, R12, RZ, !P0 ;  /* 0x000000ff0c217208 */ /* 0x000fe40004000000 */
[----:B-----5:R-:W-:-:S03]  /*0350*/  SEL R12, R4, RZ, !P0 ;  /* 0x000000ff040c7207 */ /* 0x020fc60004000000 */
[----:B------:R-:W-:Y:S01]  /*0360*/  FADD R4, R8, R33 ;  /* 0x0000002108047221 */ /* 0x000fe20000000000 */
[----:B------:R-:W-:-:S04]  /*0370*/  SEL R5, R5, RZ, !P0 ;  /* 0x000000ff05057207 */ /* 0x000fc80004000000 */
[----:B------:R-:W-:Y:S02]  /*0380*/  FSETP.GEU.AND P3, PT, |R4|, 1.175494350822287508e-38, PT ;  /* 0x008000000400780b */ /* 0x000fe40003f6e200 */
[----:B------:R-:W-:Y:S02]  /*0390*/  SEL R35, R16, RZ, !P0 ;  /* 0x000000ff10237207 */ /* 0x000fe40004000000 */
[----:B------:R-:W-:Y:S01]  /*03a0*/  SEL R16, R17, RZ, !P0 ;  /* 0x000000ff11107207 */ /* 0x000fe20004000000 */
[C---:B------:R-:W-:Y:S01]  /*03b0*/  FMUL R17, R4.reuse, 0.25 ;  /* 0x3e80000004117820 */ /* 0x040fe20000400000 */
[----:B------:R-:W-:Y:S02]  /*03c0*/  FSETP.GT.AND P2, PT, |R4|, 8.50705917302346158658e+37, PT ;  /* 0x7e8000000400780b */ /* 0x000fe40003f44200 */
[----:B------:R-:W-:Y:S01]  /*03d0*/  SEL R3, R18, RZ, !P0 ;  /* 0x000000ff12037207 */ /* 0x000fe20004000000 */
[----:B------:R-:W-:Y:S01]  /*03e0*/  FADD R5, R5, R16 ;  /* 0x0000001005057221 */ /* 0x000fe20000000000 */
[----:B------:R-:W-:-:S02]  /*03f0*/  FSEL R17, R17, R4, P2 ;  /* 0x0000000411117208 */ /* 0x000fc40001000000 */
[----:B------:R-:W-:Y:S02]  /*0400*/  SEL R18, R9, RZ, !P0 ;  /* 0x000000ff09127207 */ /* 0x000fe40004000000 */
[----:B------:R-:W-:Y:S02]  /*0410*/  SEL R16, R13, RZ, !P0 ;  /* 0x000000ff0d107207 */ /* 0x000fe40004000000 */
[----:B------:R-:W-:Y:S01]  /*0420*/  SEL R6, R6, RZ, !P0 ;  /* 0x000000ff06067207 */ /* 0x000fe20004000000 */
[----:B------:R-:W-:Y:S01]  /*0430*/  @!P3 FMUL R17, R17, 16777216 ;  /* 0x4b8000001111b820 */ /* 0x000fe20000400000 */
[----:B------:R-:W-:Y:S02]  /*0440*/  SEL R7, R7, RZ, !P0 ;  /* 0x000000ff07077207 */ /* 0x000fe40004000000 */
[----:B------:R-:W-:Y:S02]  /*0450*/  SEL R2, R19, RZ, !P0 ;  /* 0x000000ff13027207 */ /* 0x000fe40004000000 */
[----:B------:R-:W-:-:S02]  /*0460*/  FSEL R13, R18, RZ, !P0 ;  /* 0x000000ff120d7208 */ /* 0x000fc40004000000 */
[----:B------:R-:W-:Y:S01]  /*0470*/  FSEL R16, R16, RZ, !P0 ;  /* 0x000000ff10107208 */ /* 0x000fe20004000000 */
[----:B------:R-:W-:Y:S01]  /*0480*/  FADD R9, R6, R3 ;  /* 0x0000000306097221 */ /* 0x000fe20000000000 */
[----:B------:R-:W-:Y:S01]  /*0490*/  FADD R7, R7, R2 ;  /* 0x0000000207077221 */ /* 0x000fe20000000000 */
[----:B------:R0:W1:Y:S01]  /*04a0*/  MUFU.RCP R6, R17 ;  /* 0x0000001100067308 */ /* 0x0000620000001000 */
[----:B------:R-:W-:Y:S01]  /*04b0*/  SEL R10, R10, RZ, !P0 ;  /* 0x000000ff0a0a7207 */ /* 0x000fe20004000000 */
[----:B------:R-:W-:Y:S01]  /*04c0*/  FADD R2, R13, R16 ;  /* 0x000000100d027221 */ /* 0x000fe20000000000 */
[----:B------:R-:W-:Y:S01]  /*04d0*/  SEL R19, R14, RZ, !P0 ;  /* 0x000000ff0e137207 */ /* 0x000fe20004000000 */
[----:B------:R-:W-:Y:S01]  /*04e0*/  @P2 FMUL R33, R33, 0.25 ;  /* 0x3e80000021212820 */ /* 0x000fe20000400000 */
[----:B------:R-:W-:Y:S01]  /*04f0*/  SEL R11, R11, RZ, !P0 ;  /* 0x000000ff0b0b7207 */ /* 0x000fe20004000000 */
[----:B------:R-:W-:Y:S01]  /*0500*/  FMUL R3, R2, 0.25 ;  /* 0x3e80000002037820 */ /* 0x000fe20000400000 */
[----:B------:R-:W-:-:S02]  /*0510*/  FSEL R14, R10, RZ, !P0 ;  /* 0x000000ff0a0e7208 */ /* 0x000fc40004000000 */
[----:B------:R-:W-:Y:S02]  /*0520*/  FSEL R19, R19, RZ, !P0 ;  /* 0x000000ff13137208 */ /* 0x000fe40004000000 */
[----:B------:R-:W-:Y:S02]  /*0530*/  FSETP.GT.AND P2, PT, |R2|, 8.50705917302346158658e+37, PT ;  /* 0x7e8000000200780b */ /* 0x000fe40003f44200 */
[----:B------:R-:W-:Y:S01]  /*0540*/  SEL R15, R15, RZ, !P0 ;  /* 0x000000ff0f0f7207 */ /* 0x000fe20004000000 */
[----:B------:R-:W-:Y:S01]  /*0550*/  @!P3 FMUL R33, R33, 16777216 ;  /* 0x4b8000002121b820 */ /* 0x000fe20000400000 */
[----:B------:R-:W-:Y:S02]  /*0560*/  FSEL R10, R11, RZ, !P0 ;  /* 0x000000ff0b0a7208 */ /* 0x000fe40004000000 */
[----:B0-----:R-:W-:Y:S01]  /*0570*/  FSEL R17, R3, R2, P2 ;  /* 0x0000000203117208 */ /* 0x001fe20001000000 */
[----:B------:R-:W-:Y:S01]  /*0580*/  FADD R3, R14, R19 ;  /* 0x000000130e037221 */ /* 0x000fe20000000000 */
[----:B------:R-:W-:Y:S01]  /*0590*/  FSEL R11, R15, RZ, !P0 ;  /* 0x000000ff0f0b7208 */ /* 0x000fe20004000000 */
[----:B-1----:R-:W-:Y:S01]  /*05a0*/  FMUL R33, R6, R33 ;  /* 0x0000002106217220 */ /* 0x002fe20000400000 */
[----:B------:R-:W-:-:S02]  /*05b0*/  FSETP.GEU.AND P1, PT, |R2|, 1.175494350822287508e-38, PT ;  /* 0x008000000200780b */ /* 0x000fc40003f2e200 */
[C---:B------:R-:W-:Y:S01]  /*05c0*/  FSETP.GEU.AND P5, PT, |R3|.reuse, 1.175494350822287508e-38, PT ;  /* 0x008000000300780b */ /* 0x040fe20003fae200 */
[----:B------:R-:W-:Y:S01]  /*05d0*/  FADD R6, R10, R11 ;  /* 0x0000000b0a067221 */ /* 0x000fe20000000000 */
[C---:B------:R-:W-:Y:S01]  /*05e0*/  FMUL R18, R3.reuse, 0.25 ;  /* 0x3e80000003127820 */ /* 0x040fe20000400000 */
[----:B------:R-:W-:Y:S01]  /*05f0*/  FSETP.GT.AND P3, PT, |R3|, 8.50705917302346158658e+37, PT ;  /* 0x7e8000000300780b */ /* 0x000fe20003f64200 */
[----:B------:R-:W-:Y:S02]  /*0600*/  FADD R12, R12, R35 ;  /* 0x000000230c0c7221 */ /* 0x000fe40000000000 */
[C---:B------:R-:W-:Y:S01]  /*0610*/  FSETP.GEU.AND P6, PT, |R6|.reuse, 1.175494350822287508e-38, PT ;  /* 0x008000000600780b */ /* 0x040fe20003fce200 */
[----:B------:R-:W-:Y:S01]  /*0620*/  FMUL R35, R6, 0.25 ;  /* 0x3e80000006237820 */ /* 0x000fe20000400000 */
[----:B------:R-:W-:Y:S02]  /*0630*/  FSEL R18, R18, R3, P3 ;  /* 0x0000000312127208 */ /* 0x000fe40001800000 */
[----:B------:R-:W-:Y:S01]  /*0640*/  FSETP.GT.AND P4, PT, |R6|, 8.50705917302346158658e+37, PT ;  /* 0x7e8000000600780b */ /* 0x000fe20003f84200 */
[----:B------:R-:W-:-:S02]  /*0650*/  @!P1 FMUL R17, R17, 16777216 ;  /* 0x4b80000011119820 */ /* 0x000fc40000400000 */
[----:B------:R-:W-:Y:S01]  /*0660*/  @!P5 FMUL R18, R18, 16777216 ;  /* 0x4b8000001212d820 */ /* 0x000fe20000400000 */
[----:B------:R-:W-:Y:S01]  /*0670*/  FSEL R34, R35, R6, P4 ;  /* 0x0000000623227208 */ /* 0x000fe20002000000 */
[----:B------:R4:W0:Y:S04]  /*0680*/  MUFU.RCP R15, R17 ;  /* 0x00000011000f7308 */ /* 0x0008280000001000 */
[----:B------:R-:W-:-:S04]  /*0690*/  @!P6 FMUL R34, R34, 16777216 ;  /* 0x4b8000002222e820 */ /* 0x000fc80000400000 */
[----:B------:R-:W1:Y:S01]  /*06a0*/  MUFU.RCP R18, R18 ;  /* 0x0000001200127308 */ /* 0x000e620000001000 */
[----:B----4-:R-:W-:Y:S02]  /*06b0*/  SEL R17, R20, RZ, !P0 ;  /* 0x000000ff14117207 */ /* 0x010fe40004000000 */
[----:B------:R-:W-:Y:S01]  /*06c0*/  SEL R24, R24, RZ, !P0 ;  /* 0x000000ff18187207 */ /* 0x000fe20004000000 */
[----:B------:R-:W-:Y:S01]  /*06d0*/  @P2 FMUL R16, R16, 0.25 ;  /* 0x3e80000010102820 */ /* 0x000fe20000400000 */
[----:B------:R-:W-:Y:S01]  /*06e0*/  SEL R20, R21, RZ, !P0 ;  /* 0x000000ff15147207 */ /* 0x000fe20004000000 */
[----:B------:R-:W-:Y:S02]  /*06f0*/  @P3 FMUL R19, R19, 0.25 ;  /* 0x3e80000013133820 */ /* 0x000fe40000400000 */
[----:B------:R-:W2:Y:S01]  /*0700*/  MUFU.RCP R34, R34 ;  /* 0x0000002200227308 */ /* 0x000ea20000001000 */
[----:B------:R-:W-:Y:S02]  /*0710*/  SEL R21, R25, RZ, !P0 ;  /* 0x000000ff19157207 */ /* 0x000fe40004000000 */
[----:B------:R-:W-:-:S02]  /*0720*/  FSEL R17, R17, RZ, !P0 ;  /* 0x000000ff11117208 */ /* 0x000fc40004000000 */
[----:B------:R-:W-:Y:S01]  /*0730*/  FSEL R24, R24, RZ, !P0 ;  /* 0x000000ff18187208 */ /* 0x000fe20004000000 */
[----:B------:R-:W-:Y:S01]  /*0740*/  @!P1 FMUL R16, R16, 16777216 ;  /* 0x4b80000010109820 */ /* 0x000fe20000400000 */
[----:B------:R-:W-:Y:S01]  /*0750*/  FSEL R20, R20, RZ, !P0 ;  /* 0x000000ff14147208 */ /* 0x000fe20004000000 */
[----:B------:R-:W-:Y:S01]  /*0760*/  @!P5 FMUL R19, R19, 16777216 ;  /* 0x4b8000001313d820 */ /* 0x000fe20000400000 */
[----:B------:R-:W-:Y:S01]  /*0770*/  FSEL R21, R21, RZ, !P0 ;  /* 0x000000ff15157208 */ /* 0x000fe20004000000 */
[----:B------:R-:W-:Y:S01]  /*0780*/  @P4 FMUL R11, R11, 0.25 ;  /* 0x3e8000000b0b4820 */ /* 0x000fe20000400000 */
[----:B------:R-:W-:Y:S01]  /*0790*/  FADD R24, -R17, R24 ;  /* 0x0000001811187221 */ /* 0x000fe20000000100 */
[----:B------:R-:W-:Y:S01]  /*07a0*/  FSETP.NEU.AND P1, PT, R4, RZ, PT ;  /* 0x000000ff0400720b */ /* 0x000fe20003f2d000 */
[----:B0-----:R-:W-:Y:S01]  /*07b0*/  FMUL R15, R15, R16 ;  /* 0x000000100f0f7220 */ /* 0x001fe20000400000 */
[----:B-1----:R-:W-:Y:S01]  /*07c0*/  FMUL R16, R18, R19 ;  /* 0x0000001312107220 */ /* 0x002fe20000400000 */
[----:B------:R-:W-:Y:S01]  /*07d0*/  @!P6 FMUL R11, R11, 16777216 ;  /* 0x4b8000000b0be820 */ /* 0x000fe20000400000 */
[----:B------:R-:W-:Y:S01]  /*07e0*/  FADD R19, -R20, R21 ;  /* 0x0000001514137221 */ /* 0x000fe20000000100 */
[----:B------:R-:W-:Y:S01]  /*07f0*/  FMUL R21, R24, R24 ;  /* 0x0000001818157220 */ /* 0x000fe20000400000 */
[----:B------:R-:W-:Y:S01]  /*0800*/  FSEL R33, R33, RZ, P1 ;  /* 0x000000ff21217208 */ /* 0x000fe20000800000 */
[----:B--2---:R-:W-:Y:S01]  /*0810*/  FMUL R11, R34, R11 ;  /* 0x0000000b220b7220 */ /* 0x004fe20000400000 */
[----:B------:R-:W-:Y:S01]  /*0820*/  FMUL R34, R19, R19 ;  /* 0x0000001313227220 */ /* 0x000fe20000400000 */
[----:B------:R-:W-:-:S02]  /*0830*/  FMUL R18, R8, R21 ;  /* 0x0000001508127220 */ /* 0x000fc40000400000 */
[----:B------:R-:W-:Y:S02]  /*0840*/  FFMA R8, R24, R33, R17 ;  /* 0x0000002118087223 */ /* 0x000fe40000000011 */
[----:B------:R-:W0:Y:S01]  /*0850*/  SHFL.BFLY PT, R17, R2, 0x10, 0x1f ;  /* 0x0e001f0002117f89 */ /* 0x000e2200000e0000 */
[----:B------:R-:W-:Y:S01]  /*0860*/  FMUL R21, R13, R34 ;  /* 0x000000220d157220 */ /* 0x000fe20000400000 */
[----:B------:R-:W-:Y:S02]  /*0870*/  FSEL R12, R12, RZ, !P0 ;  /* 0x000000ff0c0c7208 */ /* 0x000fe40004000000 */
[----:B------:R-:W1:Y:S01]  /*0880*/  SHFL.BFLY PT, R13, R4, 0x10, 0x1f ;  /* 0x0e001f00040d7f89 */ /* 0x000e6200000e0000 */
[----:B------:R-:W-:Y:S02]  /*0890*/  SEL R22, R22, RZ, !P0 ;  /* 0x000000ff16167207 */ /* 0x000fe40004000000 */
[----:B------:R-:W-:Y:S01]  /*08a0*/  FFMA R12, R33, R18, R12 ;  /* 0x00000012210c7223 */ /* 0x000fe2000000000c */
[----:B------:R-:W-:Y:S01]  /*08b0*/  SEL R25, R26, RZ, !P0 ;  /* 0x000000ff1a197207 */ /* 0x000fe20004000000 */
[----:B------:R-:W2:Y:S01]  /*08c0*/  SHFL.BFLY PT, R18, R3, 0x10, 0x1f ;  /* 0x0e001f0003127f89 */ /* 0x000ea200000e0000 */
[----:B------:R-:W-:-:S02]  /*08d0*/  FSEL R22, R22, RZ, !P0 ;  /* 0x000000ff16167208 */ /* 0x000fc40004000000 */
[----:B------:R-:W-:Y:S02]  /*08e0*/  FSEL R25, R25, RZ, !P0 ;  /* 0x000000ff19197208 */ /* 0x000fe40004000000 */
[----:B------:R-:W-:Y:S02]  /*08f0*/  FSETP.NEU.AND P1, PT, R2, RZ, PT ;  /* 0x000000ff0200720b */ /* 0x000fe40003f2d000 */
[----:B------:R-:W-:Y:S01]  /*0900*/  FSEL R5, R5, RZ, !P0 ;  /* 0x000000ff05057208 */ /* 0x000fe20004000000 */
[----:B------:R-:W-:Y:S01]  /*0910*/  FADD R25, -R22, R25 ;  /* 0x0000001916197221 */ /* 0x000fe20000000100 */
[----:B------:R-:W-:Y:S02]  /*0920*/  FSEL R24, R15, RZ, P1 ;  /* 0x000000ff0f187208 */ /* 0x000fe40000800000 */
[----:B------:R-:W-:Y:S01]  /*0930*/  FSETP.NEU.AND P1, PT, R3, RZ, PT ;  /* 0x000000ff0300720b */ /* 0x000fe20003f2d000 */
[----:B------:R-:W-:Y:S01]  /*0940*/  FMUL R33, R25, R25 ;  /* 0x0000001919217220 */ /* 0x000fe20000400000 */
[----:B------:R-:W-:Y:S01]  /*0950*/  SEL R23, R23, RZ, !P0 ;  /* 0x000000ff17177207 */ /* 0x000fe20004000000 */
[----:B------:R-:W-:Y:S01]  /*0960*/  FFMA R15, R19, R24, R20 ;  /* 0x00000018130f7223 */ /* 0x000fe20000000014 */
[----:B------:R-:W-:Y:S01]  /*0970*/  SEL R27, R27, RZ, !P0 ;  /* 0x000000ff1b1b7207 */ /* 0x000fe20004000000 */
[----:B------:R-:W-:Y:S01]  /*0980*/  FFMA R19, R24, R21, R5 ;  /* 0x0000001518137223 */ /* 0x000fe20000000005 */
[----:B------:R-:W-:Y:S01]  /*0990*/  FSEL R20, R9, RZ, !P0 ;  /* 0x000000ff09147208 */ /* 0x000fe20004000000 */
[----:B0-----:R-:W-:Y:S01]  /*09a0*/  FADD R9, R2, R17 ;  /* 0x0000001102097221 */ /* 0x001fe20000000000 */
[----:B------:R-:W-:Y:S01]  /*09b0*/  FSEL R21, R16, RZ, P1 ;  /* 0x000000ff10157208 */ /* 0x000fe20000800000 */
[----:B------:R-:W-:Y:S01]  /*09c0*/  FMUL R14, R14, R33 ;  /* 0x000000210e0e7220 */ /* 0x000fe20000400000 */
[----:B------:R-:W-:Y:S01]  /*09d0*/  FSEL R23, R23, RZ, !P0 ;  /* 0x000000ff17177208 */ /* 0x000fe20004000000 */
[----:B-1----:R-:W-:Y:S01]  /*09e0*/  FADD R5, R4, R13 ;  /* 0x0000000d04057221 */ /* 0x002fe20000000000 */
[----:B------:R-:W-:Y:S01]  /*09f0*/  FSEL R24, R27, RZ, !P0 ;  /* 0x000000ff1b187208 */ /* 0x000fe20004000000 */
[----:B------:R-:W-:Y:S01]  /*0a00*/  FFMA R20, R21, R14, R20 ;  /* 0x0000000e15147223 */ /* 0x000fe20000000014 */
[----:B------:R-:W-:Y:S01]  /*0a10*/  FSETP.GEU.AND P5, PT, |R9|, 1.175494350822287508e-38, PT ;  /* 0x008000000900780b */ /* 0x000fe20003fae200 */
[----:B------:R-:W-:Y:S01]  /*0a20*/  FFMA R16, R25, R21, R22 ;  /* 0x0000001519107223 */ /* 0x000fe20000000016 */
[----:B------:R-:W-:Y:S01]  /*0a30*/  FSEL R14, R7, RZ, !P0 ;  /* 0x000000ff070e7208 */ /* 0x000fe20004000000 */
[----:B------:R-:W-:Y:S01]  /*0a40*/  FADD R22, -R23, R24 ;  /* 0x0000001817167221 */ /* 0x000fe20000000100 */
[----:B------:R-:W-:Y:S01]  /*0a50*/  FSETP.GEU.AND P4, PT, |R5|, 1.175494350822287508e-38, PT ;  /* 0x008000000500780b */ /* 0x000fe20003f8e200 */
[----:B--2---:R-:W-:Y:S01]  /*0a60*/  FADD R7, R3, R18 ;  /* 0x0000001203077221 */ /* 0x004fe20000000000 */
[C---:B------:R-:W-:Y:S01]  /*0a70*/  FMUL R26, R9.reuse, 0.25 ;  /* 0x3e800000091a7820 */ /* 0x040fe20000400000 */
[----:B------:R-:W-:Y:S01]  /*0a80*/  FSETP.GT.AND P1, PT, |R9|, 8.50705917302346158658e+37, PT ;  /* 0x7e8000000900780b */ /* 0x000fe20003f24200 */
[C---:B------:R-:W-:Y:S01]  /*0a90*/  FMUL R24, R5.reuse, 0.25 ;  /* 0x3e80000005187820 */ /* 0x040fe20000400000 */
[----:B------:R-:W-:Y:S01]  /*0aa0*/  FSETP.NEU.AND P3, PT, R6, RZ, PT ;  /* 0x000000ff0600720b */ /* 0x000fe20003f6d000 */
[----:B------:R-:W-:Y:S01]  /*0ab0*/  FMUL R21, R22, R22 ;  /* 0x0000001616157220 */ /* 0x000fe20000400000 */
[----:B------:R-:W-:Y:S01]  /*0ac0*/  FSETP.GT.AND P0, PT, |R5|, 8.50705917302346158658e+37, PT ;  /* 0x7e8000000500780b */ /* 0x000fe20003f04200 */
[C---:B------:R-:W-:Y:S01]  /*0ad0*/  FMUL R34, R7.reuse, 0.25 ;  /* 0x3e80000007227820 */ /* 0x040fe20000400000 */
[----:B------:R-:W-:-:S02]  /*0ae0*/  FSETP.GEU.AND P6, PT, |R7|, 1.175494350822287508e-38, PT ;  /* 0x008000000700780b */ /* 0x000fc40003fce200 */
[----:B------:R-:W-:Y:S02]  /*0af0*/  FSEL R26, R26, R9, P1 ;  /* 0x000000091a1a7208 */ /* 0x000fe40000800000 */
[----:B------:R-:W-:Y:S01]  /*0b00*/  FSETP.GT.AND P2, PT, |R7|, 8.50705917302346158658e+37, PT ;  /* 0x7e8000000700780b */ /* 0x000fe20003f44200 */
[----:B------:R-:W-:Y:S01]  /*0b10*/  FMUL R21, R10, R21 ;  /* 0x000000150a157220 */ /* 0x000fe20000400000 */
[----:B------:R-:W-:Y:S02]  /*0b20*/  FSEL R11, R11, RZ, P3 ;  /* 0x000000ff0b0b7208 */ /* 0x000fe40001800000 */
[----:B------:R-:W-:Y:S01]  /*0b30*/  FSEL R24, R24, R5, P0 ;  /* 0x0000000518187208 */ /* 0x000fe20000000000 */
[----:B------:R-:W-:Y:S01]  /*0b40*/  @!P5 FMUL R26, R26, 16777216 ;  /* 0x4b8000001a1ad820 */ /* 0x000fe20000400000 */
[----:B------:R-:W-:Y:S01]  /*0b50*/  FSEL R35, R34, R7, P2 ;  /* 0x0000000722237208 */ /* 0x000fe20001000000 */
[----:B------:R-:W-:Y:S01]  /*0b60*/  FFMA R10, R22, R11, R23 ;  /* 0x0000000b160a7223 */ /* 0x000fe20000000017 */
[----:B------:R-:W0:Y:S01]  /*0b70*/  SHFL.BFLY PT, R34, R19, 0x10, 0x1f ;  /* 0x0e001f0013227f89 */ /* 0x000e2200000e0000 */
[----:B------:R-:W-:Y:S01]  /*0b80*/  @!P4 FMUL R24, R24, 16777216 ;  /* 0x4b8000001818c820 */ /* 0x000fe20000400000 */
[----:B------:R-:W-:-:S02]  /*0b90*/  FFMA R14, R11, R21, R14 ;  /* 0x000000150b0e7223 */ /* 0x000fc4000000000e */
[----:B------:R-:W1:Y:S01]  /*0ba0*/  SHFL.BFLY PT, R27, R20, 0x10, 0x1f ;  /* 0x0e001f00141b7f89 */ /* 0x000e6200000e0000 */
[----:B------:R-:W2:Y:S03]  /*0bb0*/  MUFU.RCP R26, R26 ;  /* 0x0000001a001a7308 */ /* 0x000ea60000001000 */
[----:B------:R-:W3:Y:S04]  /*0bc0*/  SHFL.BFLY PT, R22, R15, 0x10, 0x1f ;  /* 0x0e001f000f167f89 */ /* 0x000ee800000e0000 */
[----:B------:R-:W4:Y:S01]  /*0bd0*/  SHFL.BFLY PT, R21, R16, 0x10, 0x1f ;  /* 0x0e001f0010157f89 */ /* 0x000f2200000e0000 */
[----:B------:R-:W-:Y:S01]  /*0be0*/  @!P6 FMUL R35, R35, 16777216 ;  /* 0x4b8000002323e820 */ /* 0x000fe20000400000 */
[----:B------:R-:W5:Y:S02]  /*0bf0*/  MUFU.RCP R24, R24 ;  /* 0x0000001800187308 */ /* 0x000f640000001000 */
[----:B------:R-:W1:Y:S04]  /*0c00*/  SHFL.BFLY PT, R33, R12, 0x10, 0x1f ;  /* 0x0e001f000c217f89 */ /* 0x000e6800000e0000 */
[----:B------:R-:W4:Y:S04]  /*0c10*/  SHFL.BFLY PT, R23, R8, 0x10, 0x1f ;  /* 0x0e001f0008177f89 */ /* 0x000f2800000e0000 */
[----:B------:R-:W4:Y:S01]  /*0c20*/  SHFL.BFLY PT, R11, R6, 0x10, 0x1f ;  /* 0x0e001f00060b7f89 */ /* 0x000f2200000e0000 */
[----:B------:R-:W-:Y:S01]  /*0c30*/  @P1 FMUL R17, R17, 0.25 ;  /* 0x3e80000011111820 */ /* 0x000fe20000400000 */
[----:B------:R-:W3:Y:S01]  /*0c40*/  MUFU.RCP R35, R35 ;  /* 0x0000002300237308 */ /* 0x000ee20000001000 */
[----:B------:R-:W-:-:S02]  /*0c50*/  @P0 FMUL R13, R13, 0.25 ;  /* 0x3e8000000d0d0820 */ /* 0x000fc40000400000 */
[----:B------:R-:W-:Y:S02]  /*0c60*/  @!P5 FMUL R17, R17, 16777216 ;  /* 0x4b8000001111d820 */ /* 0x000fe40000400000 */
[----:B------:R-:W-:Y:S01]  /*0c70*/  @!P4 FMUL R13, R13, 16777216 ;  /* 0x4b8000000d0dc820 */ /* 0x000fe20000400000 */
[----:B------:R-:W-:Y:S01]  /*0c80*/  @P2 FMUL R18, R18, 0.25 ;  /* 0x3e80000012122820 */ /* 0x000fe20000400000 */
[----:B--2---:R-:W-:Y:S01]  /*0c90*/  FMUL R25, R26, R17 ;  /* 0x000000111a197220 */ /* 0x004fe20000400000 */
[----:B------:R-:W-:Y:S01]  /*0ca0*/  FSETP.NEU.AND P1, PT, R9, RZ, PT ;  /* 0x000000ff0900720b */ /* 0x000fe20003f2d000 */
[----:B-----5:R-:W-:Y:S01]  /*0cb0*/  FMUL R24, R24, R13 ;  /* 0x0000000d18187220 */ /* 0x020fe20000400000 */
[----:B------:R-:W-:Y:S01]  /*0cc0*/  @!P6 FMUL R18, R18, 16777216 ;  /* 0x4b8000001212e820 */ /* 0x000fe20000400000 */
[----:B------:R-:W2:Y:S01]  /*0cd0*/  S2R R13, SR_TID.X ;  /* 0x00000000000d7919 */ /* 0x000ea20000002100 */
[----:B0-----:R-:W-:Y:S01]  /*0ce0*/  FADD R19, R19, R34 ;  /* 0x0000002213137221 */ /* 0x001fe20000000000 */
[----:B------:R-:W-:Y:S01]  /*0cf0*/  FSETP.NEU.AND P0, PT, R5, RZ, PT ;  /* 0x000000ff0500720b */ /* 0x000fe20003f0d000 */
[----:B-1----:R-:W-:Y:S01]  /*0d00*/  FADD R20, R20, R27 ;  /* 0x0000001b14147221 */ /* 0x002fe20000000000 */
[----:B------:R-:W-:Y:S01]  /*0d10*/  FSEL R34, R25, RZ, P1 ;  /* 0x000000ff19227208 */ /* 0x000fe20000800000 */
[----:B---3--:R-:W-:Y:S01]  /*0d20*/  FADD R22, -R15, R22 ;  /* 0x000000160f167221 */ /* 0x008fe20000000100 */
[----:B----4-:R-:W-:Y:S01]  /*0d30*/  FADD R27, -R16, R21 ;  /* 0x00000015101b7221 */ /* 0x010fe20000000100 */
[----:B------:R-:W-:Y:S01]  /*0d40*/  FMUL R26, R35, R18 ;  /* 0x00000012231a7220 */ /* 0x000fe20000400000 */
[----:B------:R-:W-:Y:S01]  /*0d50*/  FSETP.NEU.AND P2, PT, R7, RZ, PT ;  /* 0x000000ff0700720b */ /* 0x000fe20003f4d000 */
[----:B------:R-:W-:Y:S01]  /*0d60*/  FADD R17, R12, R33 ;  /* 0x000000210c117221 */ /* 0x000fe20000000000 */
[----:B------:R-:W-:Y:S01]  /*0d70*/  FSEL R24, R24, RZ, P0 ;  /* 0x000000ff18187208 */ /* 0x000fe20000000000 */
[----:B------:R-:W-:Y:S01]  /*0d80*/  FADD R25, -R8, R23 ;  /* 0x0000001708197221 */ /* 0x000fe20000000100 */
[C---:B------:R-:W-:Y:S01]  /*0d90*/  FFMA R15, R22.reuse, R34, R15 ;  /* 0x00000022160f7223 */ /* 0x040fe2000000000f */
[----:B------:R-:W-:Y:S01]  /*0da0*/  FMUL R21, R22, R22 ;  /* 0x0000001616157220 */ /* 0x000fe20000400000 */
[----:B------:R-:W-:Y:S01]  /*0db0*/  FADD R12, R6, R11 ;  /* 0x0000000b060c7221 */ /* 0x000fe20000000000 */
[----:B------:R-:W-:Y:S01]  /*0dc0*/  FMUL R22, R27, R27 ;  /* 0x0000001b1b167220 */ /* 0x000fe20000400000 */
[----:B------:R-:W0:Y:S01]  /*0dd0*/  SHFL.BFLY PT, R18, R5, 0x8, 0x1f ;  /* 0x0d001f0005127f89 */ /* 0x000e2200000e0000 */
[----:B------:R-:W-:Y:S01]  /*0de0*/  FSEL R23, R26, RZ, P2 ;  /* 0x000000ff1a177208 */ /* 0x000fe20001000000 */
[C---:B------:R-:W-:Y:S01]  /*0df0*/  FFMA R8, R25.reuse, R24, R8 ;  /* 0x0000001819087223 */ /* 0x040fe20000000008 */
[----:B------:R-:W-:Y:S01]  /*0e00*/  FMUL R25, R25, R25 ;  /* 0x0000001919197220 */ /* 0x000fe20000400000 */
[----:B------:R-:W-:Y:S01]  /*0e10*/  FSETP.GEU.AND P2, PT, |R12|, 1.175494350822287508e-38, PT ;  /* 0x008000000c00780b */ /* 0x000fe20003f4e200 */
[----:B------:R-:W-:Y:S01]  /*0e20*/  FMUL R3, R3, R22 ;  /* 0x0000001603037220 */ /* 0x000fe20000400000 */
[----:B------:R-:W-:Y:S01]  /*0e30*/  FFMA R16, R27, R23, R16 ;  /* 0x000000171b107223 */ /* 0x000fe20000000010 */
[----:B------:R-:W1:Y:S01]  /*0e40*/  SHFL.BFLY PT, R22, R9, 0x8, 0x1f ;  /* 0x0d001f0009167f89 */ /* 0x000e6200000e0000 */
[----:B------:R-:W-:Y:S01]  /*0e50*/  FMUL R25, R4, R25 ;  /* 0x0000001904197220 */ /* 0x000fe20000400000 */
[C---:B------:R-:W-:Y:S01]  /*0e60*/  FMUL R27, R12.reuse, 0.25 ;  /* 0x3e8000000c1b7820 */ /* 0x040fe20000400000 */
[----:B------:R-:W-:-:S02]  /*0e70*/  FSETP.GT.AND P1, PT, |R12|, 8.50705917302346158658e+37, PT ;  /* 0x7e8000000c00780b */ /* 0x000fc40003f24200 */
[----:B------:R-:W-:Y:S02]  /*0e80*/  FFMA R17, R24, R25, R17 ;  /* 0x0000001918117223 */ /* 0x000fe40000000011 */
[----:B------:R-:W-:Y:S01]  /*0e90*/  FSEL R25, R27, R12, P1 ;  /* 0x0000000c1b197208 */ /* 0x000fe20000800000 */
[----:B------:R-:W3:Y:S04]  /*0ea0*/  SHFL.BFLY PT, R24, R7, 0x8, 0x1f ;  /* 0x0d001f0007187f89 */ /* 0x000ee800000e0000 */
[----:B------:R-:W-:Y:S01]  /*0eb0*/  @!P2 FMUL R25, R25, 16777216 ;  /* 0x4b8000001919a820 */ /* 0x000fe20000400000 */
[----:B------:R-:W-:Y:S01]  /*0ec0*/  FMUL R21, R2, R21 ;  /* 0x0000001502157220 */ /* 0x000fe20000400000 */
[----:B------:R-:W-:Y:S02]  /*0ed0*/  FFMA R3, R23, R3, R20 ;  /* 0x0000000317037223 */ /* 0x000fe40000000014 */
[----:B------:R-:W4:Y:S01]  /*0ee0*/  MUFU.RCP R26, R25 ;  /* 0x00000019001a7308 */ /* 0x000f220000001000 */
[----:B--2---:R-:W-:Y:S01]  /*0ef0*/  SHF.R.U32.HI R2, RZ, 0x5, R13 ;  /* 0x00000005ff027819 */ /* 0x004fe2000001160d */
[----:B0-----:R-:W-:Y:S01]  /*0f00*/  FADD R23, R5, R18 ;  /* 0x0000001205177221 */ /* 0x001fe20000000000 */
[----:B------:R-:W-:Y:S01]  /*0f10*/  @P1 FMUL R11, R11, 0.25 ;  /* 0x3e8000000b0b1820 */ /* 0x000fe20000400000 */
[----:B------:R-:W0:Y:S01]  /*0f20*/  SHFL.BFLY PT, R27, R12, 0x8, 0x1f ;  /* 0x0d001f000c1b7f89 */ /* 0x000e2200000e0000 */
[----:B------:R-:W-:-:S02]  /*0f30*/  SGXT.U32 R2, R2, 0x3 ;  /* 0x000000030202781a */ /* 0x000fc40000000000 */
[----:B------:R-:W-:Y:S01]  /*0f40*/  FSETP.GT.AND P5, PT, |R23|, 8.50705917302346158658e+37, PT ;  /* 0x7e8000001700780b */ /* 0x000fe20003fa4200 */
[----:B-1----:R-:W-:Y:S01]  /*0f50*/  FADD R33, R9, R22 ;  /* 0x0000001609217221 */ /* 0x002fe20000000000 */
[----:B------:R-:W-:Y:S01]  /*0f60*/  FFMA R19, R34, R21, R19 ;  /* 0x0000001522137223 */ /* 0x000fe20000000013 */
[----:B------:R-:W-:Y:S01]  /*0f70*/  SHF.L.U32 R21, R2, 0x2, RZ ;  /* 0x0000000202157819 */ /* 0x000fe200000006ff */
[----:B------:R-:W-:Y:S01]  /*0f80*/  @!P2 FMUL R11, R11, 16777216 ;  /* 0x4b8000000b0ba820 */ /* 0x000fe20000400000 */
[----:B------:R-:W-:Y:S02]  /*0f90*/  SHF.L.U32 R4, R32, 0x5, RZ ;  /* 0x0000000520047819 */ /* 0x000fe400000006ff */
[----:B------:R-:W-:Y:S01]  /*0fa0*/  FSETP.GEU.AND P6, PT, |R33|, 1.175494350822287508e-38, PT ;  /* 0x008000002100780b */ /* 0x000fe20003fce200 */
[----:B----4-:R-:W-:Y:S01]  /*0fb0*/  FMUL R26, R26, R11 ;  /* 0x0000000b1a1a7220 */ /* 0x010fe20000400000 */
[----:B------:R-:W-:Y:S01]  /*0fc0*/  FSETP.GEU.AND P4, PT, |R23|, 1.175494350822287508e-38, PT ;  /* 0x008000001700780b */ /* 0x000fe20003f8e200 */
[----:B------:R-:W-:Y:S01]  /*0fd0*/  FMUL R11, R33, 0.25 ;  /* 0x3e800000210b7820 */ /* 0x000fe20000400000 */
[----:B------:R-:W-:Y:S01]  /*0fe0*/  LOP3.LUT R20, R4, R21, RZ, 0xfc, !PT ;  /* 0x0000001504147212 */ /* 0x000fe200078efcff */
[----:B------:R-:W-:Y:S01]  /*0ff0*/  FMUL R21, R23, 0.25 ;  /* 0x3e80000017157820 */ /* 0x000fe20000400000 */
[----:B------:R-:W-:Y:S01]  /*1000*/  LOP3.LUT P0, RZ, R13, 0x18, RZ, 0xc0, !PT ;  /* 0x000000180dff7812 */ /* 0x000fe2000780c0ff */
[----:B---3--:R-:W-:Y:S01]  /*1010*/  FADD R35, R7, R24 ;  /* 0x0000001807237221 */ /* 0x008fe20000000000 */
[----:B------:R-:W-:Y:S01]  /*1020*/  FSETP.GT.AND P1, PT, |R33|, 8.50705917302346158658e+37, PT ;  /* 0x7e8000002100780b */ /* 0x000fe20003f24200 */
[----:B------:R-:W-:Y:S01]  /*1030*/  @P5 FMUL R18, R18, 0.25 ;  /* 0x3e80000012125820 */ /* 0x000fe20000400000 */
[----:B------:R-:W-:-:S02]  /*1040*/  FSEL R21, R21, R23, P5 ;  /* 0x0000001715157208 */ /* 0x000fc40002800000 */
[----:B------:R-:W-:Y:S02]  /*1050*/  FSEL R25, R11, R33, P1 ;  /* 0x000000210b197208 */ /* 0x000fe40000800000 */
[----:B------:R-:W-:Y:S01]  /*1060*/  FSETP.GT.AND P5, PT, |R35|, 8.50705917302346158658e+37, PT ;  /* 0x7e8000002300780b */ /* 0x000fe20003fa4200 */
[----:B------:R-:W-:Y:S01]  /*1070*/  @!P4 FMUL R21, R21, 16777216 ;  /* 0x4b8000001515c820 */ /* 0x000fe20000400000 */
[----:B------:R-:W-:Y:S01]  /*1080*/  @!P4 FMUL R18, R18, 16777216 ;  /* 0x4b8000001212c820 */ /* 0x000fe20000400000 */
[----:B------:R-:W-:Y:S01]  /*1090*/  @!P6 FMUL R25, R25, 16777216 ;  /* 0x4b8000001919e820 */ /* 0x000fe20000400000 */
[----:B------:R-:W-:Y:S01]  /*10a0*/  FSETP.GEU.AND P4, PT, |R35|, 1.175494350822287508e-38, PT ;  /* 0x008000002300780b */ /* 0x000fe20003f8e200 */
[----:B------:R0:W-:Y:S01]  /*10b0*/  @!P0 STS [R20+UR4+0x820], R33 ;  /* 0x0008202114008988 */ /* 0x0001e20008000804 */
[----:B------:R-:W-:Y:S01]  /*10c0*/  FSETP.NEU.AND P2, PT, R33, RZ, PT ;  /* 0x000000ff2100720b */ /* 0x000fe20003f4d000 */
[----:B------:R-:W-:Y:S02]  /*10d0*/  FMUL R11, R35, 0.25 ;  /* 0x3e800000230b7820 */ /* 0x000fe40000400000 */
[----:B------:R-:W1:Y:S01]  /*10e0*/  MUFU.RCP R25, R25 ;  /* 0x0000001900197308 */ /* 0x000e620000001000 */
[----:B------:R-:W-:Y:S01]  /*10f0*/  @P1 FMUL R22, R22, 0.25 ;  /* 0x3e80000016161820 */ /* 0x000fe20000400000 */
[----:B0-----:R-:W-:Y:S01]  /*1100*/  FADD R33, R12, R27 ;  /* 0x0000001b0c217221 */ /* 0x001fe20000000000 */
[----:B------:R-:W-:Y:S01]  /*1110*/  FSEL R34, R11, R35, P5 ;  /* 0x000000230b227208 */ /* 0x000fe20002800000 */
[----:B------:R-:W-:Y:S01]  /*1120*/  @P5 FMUL R24, R24, 0.25 ;  /* 0x3e80000018185820 */ /* 0x000fe20000400000 */
[----:B------:R-:W0:Y:S02]  /*1130*/  SHFL.BFLY PT, R11, R10, 0x10, 0x1f ;  /* 0x0e001f000a0b7f89 */ /* 0x000e2400000e0000 */
[C---:B------:R-:W-:Y:S01]  /*1140*/  FSETP.GEU.AND P5, PT, |R33|.reuse, 1.175494350822287508e-38, PT ;  /* 0x008000002100780b */ /* 0x040fe20003fae200 */
[----:B------:R-:W-:Y:S01]  /*1150*/  @!P6 FMUL R22, R22, 16777216 ;  /* 0x4b8000001616e820 */ /* 0x000fe20000400000 */
[C---:B------:R-:W-:Y:S01]  /*1160*/  FMUL R36, R33.reuse, 0.25 ;  /* 0x3e80000021247820 */ /* 0x040fe20000400000 */
[----:B------:R-:W-:Y:S01]  /*1170*/  FSETP.GT.AND P6, PT, |R33|, 8.50705917302346158658e+37, PT ;  /* 0x7e8000002100780b */ /* 0x000fe20003fc4200 */
[----:B------:R-:W-:Y:S01]  /*1180*/  @!P4 FMUL R34, R34, 16777216 ;  /* 0x4b8000002222c820 */ /* 0x000fe20000400000 */
[----:B------:R-:W-:Y:S01]  /*1190*/  FSETP.NEU.AND P3, PT, R23, RZ, PT ;  /* 0x000000ff1700720b */ /* 0x000fe20003f6d000 */
[----:B------:R2:W-:Y:S01]  /*11a0*/  @!P0 STS [R20+UR4+0x800], R23 ;  /* 0x0008001714008988 */ /* 0x0005e20008000804 */
[----:B------:R-:W-:Y:S01]  /*11b0*/  FSEL R36, R36, R33, P6 ;  /* 0x0000002124247208 */ /* 0x000fe20003000000 */
[----:B------:R-:W-:Y:S08]  /*11c0*/  MUFU.RCP R37, R34 ;  /* 0x0000002200257308 */ /* 0x000ff00000001000 */
[----:B--2---:R1:W2:Y:S01]  /*11d0*/  MUFU.RCP R23, R21 ;  /* 0x0000001500177308 */ /* 0x0042a20000001000 */
[----:B------:R-:W-:Y:S01]  /*11e0*/  @!P5 FMUL R36, R36, 16777216 ;  /* 0x4b8000002424d820 */ /* 0x000fe20000400000 */
[----:B-1----:R-:W-:-:S02]  /*11f0*/  FMUL R21, R25, R22 ;  /* 0x0000001619157220 */ /* 0x002fc40000400000 */
[----:B------:R-:W1:Y:S04]  /*1200*/  SHFL.BFLY PT, R25, R8, 0x8, 0x1f ;  /* 0x0d001f0008197f89 */ /* 0x000e6800000e0000 */
[----:B------:R-:W3:Y:S01]  /*1210*/  MUFU.RCP R36, R36 ;  /* 0x0000002400247308 */ /* 0x000ee20000001000 */
[----:B------:R-:W-:Y:S01]  /*1220*/  FSETP.NEU.AND P1, PT, R35, RZ, PT ;  /* 0x000000ff2300720b */ /* 0x000fe20003f2d000 */
[----:B------:R-:W-:Y:S01]  /*1230*/  @!P4 FMUL R24, R24, 16777216 ;  /* 0x4b8000001818c820 */ /* 0x000fe20000400000 */
[----:B------:R-:W-:Y:S01]  /*1240*/  @!P0 STS [R20+UR4+0x840], R35 ;  /* 0x0008402314008988 */ /* 0x000fe20008000804 */
[----:B--2---:R-:W-:-:S03]  /*1250*/  FMUL R23, R23, R18 ;  /* 0x0000001217177220 */ /* 0x004fc60000400000 */
[----:B------:R-:W2:Y:S01]  /*1260*/  SHFL.BFLY PT, R35, R14, 0x10, 0x1f ;  /* 0x0e001f000e237f89 */ /* 0x000ea200000e0000 */
[----:B------:R-:W-:Y:S01]  /*1270*/  FMUL R18, R37, R24 ;  /* 0x0000001825127220 */ /* 0x000fe20000400000 */
[----:B0-----:R-:W-:Y:S01]  /*1280*/  FADD R37, -R10, R11 ;  /* 0x0000000b0a257221 */ /* 0x001fe20000000100 */
[----:B------:R-:W-:-:S03]  /*1290*/  @P6 FMUL R27, R27, 0.25 ;  /* 0x3e8000001b1b6820 */ /* 0x000fc60000400000 */
[----:B------:R-:W-:Y:S01]  /*12a0*/  FMUL R22, R37, R37 ;  /* 0x0000002525167220 */ /* 0x000fe20000400000 */
[----:B------:R-:W-:Y:S01]  /*12b0*/  @!P5 FMUL R27, R27, 16777216 ;  /* 0x4b8000001b1bd820 */ /* 0x000fe20000400000 */
[----:B------:R-:W-:Y:S02]  /*12c0*/  FSETP.NEU.AND P5, PT, R12, RZ, PT ;  /* 0x000000ff0c00720b */ /* 0x000fe40003fad000 */
[----:B------:R-:W-:Y:S01]  /*12d0*/  FMUL R22, R6, R22 ;  /* 0x0000001606167220 */ /* 0x000fe20000400000 */
[----:B---3--:R-:W-:Y:S01]  /*12e0*/  FMUL R11, R36, R27 ;  /* 0x0000001b240b7220 */ /* 0x008fe20000400000 */
[----:B------:R-:W0:Y:S01]  /*12f0*/  SHFL.BFLY PT, R6, R15, 0x8, 0x1f ;  /* 0x0d001f000f067f89 */ /* 0x000e2200000e0000 */
[----:B------:R-:W-:Y:S02]  /*1300*/  FSETP.NEU.AND P4, PT, R33, RZ, PT ;  /* 0x000000ff2100720b */ /* 0x000fe40003f8d000 */
[----:B------:R-:W-:Y:S01]  /*1310*/  FSEL R27, R26, RZ, P5 ;  /* 0x000000ff1a1b7208 */ /* 0x000fe20002800000 */
[----:B------:R1:W-:Y:S01]  /*1320*/  @!P0 STS [R20+UR4+0x860], R33 ;  /* 0x0008602114008988 */ /* 0x0003e20008000804 */
[----:B------:R-:W-:-:S03]  /*1330*/  FSEL R23, R23, RZ, P3 ;  /* 0x000000ff17177208 */ /* 0x000fc60001800000 */
[----:B------:R-:W-:Y:S01]  /*1340*/  FFMA R10, R37, R27, R10 ;  /* 0x0000001b250a7223 */ /* 0x000fe2000000000a */
[----:B-1----:R-:W-:Y:S02]  /*1350*/  FADD R33, -R8, R25 ;  /* 0x0000001908217221 */ /* 0x002fe40000000100 */
[----:B------:R-:W1:Y:S02]  /*1360*/  SHFL.BFLY PT, R25, R16, 0x8, 0x1f ;  /* 0x0d001f0010197f89 */ /* 0x000e6400000e0000 */
[C---:B------:R-:W-:Y:S01]  /*1370*/  FMUL R24, R33.reuse, R33 ;  /* 0x0000002121187220 */ /* 0x040fe20000400000 */
[----:B------:R-:W-:Y:S01]  /*1380*/  FFMA R33, R33, R23, R8 ;  /* 0x0000001721217223 */ /* 0x000fe20000000008 */
[----:B--2---:R-:W-:Y:S02]  /*1390*/  FADD R14, R14, R35 ;  /* 0x000000230e0e7221 */ /* 0x004fe40000000000 */
[----:B------:R-:W-:Y:S02]  /*13a0*/  FMUL R8, R5, R24 ;  /* 0x0000001805087220 */ /* 0x000fe40000400000 */
[----:B------:R-:W2:Y:S01]  /*13b0*/  SHFL.BFLY PT, R5, R10, 0x8, 0x1f ;  /* 0x0d001f000a057f89 */ /* 0x000ea200000e0000 */
[----:B------:R-:W-:-:S03]  /*13c0*/  FFMA R14, R27, R22, R14 ;  /* 0x000000161b0e7223 */ /* 0x000fc6000000000e */
[----:B------:R-:W3:Y:S01]  /*13d0*/  SHFL.BFLY PT, R34, R17, 0x8, 0x1f ;  /* 0x0d001f0011227f89 */ /* 0x000ee200000e0000 */
[----:B------:R-:W-:-:S03]  /*13e0*/  FSEL R26, R21, RZ, P2 ;  /* 0x000000ff151a7208 */ /* 0x000fc60001000000 */
[----:B------:R-:W4:Y:S04]  /*13f0*/  SHFL.BFLY PT, R22, R19, 0x8, 0x1f ;  /* 0x0d001f0013167f89 */ /* 0x000f2800000e0000 */
[----:B------:R-:W5:Y:S04]  /*1400*/  SHFL.BFLY PT, R24, R3, 0x8, 0x1f ;  /* 0x0d001f0003187f89 */ /* 0x000f6800000e0000 */
[----:B------:R-:W5:Y:S01]  /*1410*/  SHFL.BFLY PT, R27, R14, 0x8, 0x1f ;  /* 0x0d001f000e1b7f89 */ /* 0x000f6200000e0000 */
[----:B0-----:R-:W-:Y:S01]  /*1420*/  FADD R6, -R15, R6 ;  /* 0x000000060f067221 */ /* 0x001fe20000000100 */
[----:B-1----:R-:W-:-:S03]  /*1430*/  FADD R25, -R16, R25 ;  /* 0x0000001910197221 */ /* 0x002fc60000000100 */
[C---:B------:R-:W-:Y:S01]  /*1440*/  FFMA R15, R6.reuse, R26, R15 ;  /* 0x0000001a060f7223 */ /* 0x040fe2000000000f */
[----:B------:R-:W-:Y:S01]  /*1450*/  FMUL R6, R6, R6 ;  /* 0x0000000606067220 */ /* 0x000fe20000400000 */
[----:B------:R-:W-:Y:S01]  /*1460*/  FSEL R11, R11, RZ, P4 ;  /* 0x000000ff0b0b7208 */ /* 0x000fe20002000000 */
[----:B--2---:R-:W-:Y:S02]  /*1470*/  FADD R5, -R10, R5 ;  /* 0x000000050a057221 */ /* 0x004fe40000000100 */
[----:B------:R-:W-:Y:S01]  /*1480*/  FMUL R9, R9, R6 ;  /* 0x0000000609097220 */ /* 0x000fe20000400000 */
[----:B------:R-:W-:Y:S01]  /*1490*/  FMUL R6, R25, R25 ;  /* 0x0000001919067220 */ /* 0x000fe20000400000 */
[----:B---3--:R-:W-:-:S03]  /*14a0*/  FADD R34, R17, R34 ;  /* 0x0000002211227221 */ /* 0x008fc60000000000 */
[----:B------:R-:W-:Y:S01]  /*14b0*/  FMUL R6, R7, R6 ;  /* 0x0000000607067220 */ /* 0x000fe20000400000 */
[C---:B------:R-:W-:Y:S01]  /*14c0*/  FFMA R7, R5.reuse, R11, R10 ;  /* 0x0000000b05077223 */ /* 0x040fe2000000000a */
[----:B------:R-:W-:Y:S01]  /*14d0*/  FMUL R5, R5, R5 ;  /* 0x0000000505057220 */ /* 0x000fe20000400000 */
[----:B------:R-:W-:Y:S01]  /*14e0*/  FSEL R17, R18, RZ, P1 ;  /* 0x000000ff12117208 */ /* 0x000fe20000800000 */
[----:B----4-:R-:W-:Y:S01]  /*14f0*/  FADD R19, R19, R22 ;  /* 0x0000001613137221 */ /* 0x010fe20000000000 */
[----:B-----5:R-:W-:Y:S01]  /*1500*/  FADD R24, R3, R24 ;  /* 0x0000001803187221 */ /* 0x020fe20000000000 */
[----:B------:R-:W-:Y:S01]  /*1510*/  FMUL R5, R12, R5 ;  /* 0x000000050c057220 */ /* 0x000fe20000400000 */
[----:B------:R-:W-:Y:S01]  /*1520*/  FADD R14, R14, R27 ;  /* 0x0000001b0e0e7221 */ /* 0x000fe20000000000 */
[----:B------:R-:W-:Y:S01]  /*1530*/  FFMA R21, R25, R17, R16 ;  /* 0x0000001119157223 */ /* 0x000fe20000000010 */
[----:B------:R-:W-:Y:S01]  /*1540*/  FFMA R23, R23, R8, R34 ;  /* 0x0000000817177223 */ /* 0x000fe20000000022 */
[----:B------:R-:W-:Y:S01]  /*1550*/  FFMA R9, R26, R9, R19 ;  /* 0x000000091a097223 */ /* 0x000fe20000000013 */
[----:B------:R-:W-:Y:S01]  /*1560*/  FFMA R17, R17, R6, R24 ;  /* 0x0000000611117223 */ /* 0x000fe20000000018 */
[----:B------:R-:W-:Y:S01]  /*1570*/  FFMA R11, R11, R5, R14 ;  /* 0x000000050b0b7223 */ /* 0x000fe2000000000e */
[----:B------:R-:W-:Y:S04]  /*1580*/  @!P0 STS [R20+UR4], R33 ;  /* 0x0000002114008988 */ /* 0x000fe80008000804 */
[----:B------:R-:W-:Y:S04]  /*1590*/  @!P0 STS [R20+UR4+0x20], R15 ;  /* 0x0000200f14008988 */ /* 0x000fe80008000804 */
[----:B------:R-:W-:Y:S04]  /*15a0*/  @!P0 STS [R20+UR4+0x40], R21 ;  /* 0x0000401514008988 */ /* 0x000fe80008000804 */
[----:B------:R-:W-:Y:S04]  /*15b0*/  @!P0 STS [R20+UR4+0x60], R7 ;  /* 0x0000600714008988 */ /* 0x000fe80008000804 */
[----:B------:R-:W-:Y:S04]  /*15c0*/  @!P0 STS [R20+UR4+0x400], R23 ;  /* 0x0004001714008988 */ /* 0x000fe80008000804 */
[----:B------:R-:W-:Y:S04]  /*15d0*/  @!P0 STS [R20+UR4+0x420], R9 ;  /* 0x0004200914008988 */ /* 0x000fe80008000804 */
[----:B------:R-:W-:Y:S04]  /*15e0*/  @!P0 STS [R20+UR4+0x440], R17 ;  /* 0x0004401114008988 */ /* 0x000fe80008000804 */
[----:B------:R-:W-:Y:S01]  /*15f0*/  @!P0 STS [R20+UR4+0x460], R11 ;  /* 0x0004600b14008988 */ /* 0x000fe20008000804 */
[----:B------:R-:W-:Y:S01]  /*1600*/  BAR.SYNC.DEFER_BLOCKING 0x0 ;  /* 0x0000000000007b1d */ /* 0x000fe20000010000 */
[----:B------:R-:W-:-:S02]  /*1610*/  ISETP.GE.AND P1, PT, R13, 0x100, PT ;  /* 0x000001000d00780c */ /* 0x000fc40003f26270 */
[----:B------:R-:W-:-:S11]  /*1620*/  SHF.L.U32 R3, R13, 0x2, RZ ;  /* 0x000000020d037819 */ /* 0x000fd600000006ff */
[----:B------:R-:W0:Y:S04]  /*1630*/  @!P1 LDS R31, [R3+UR4+0x800] ;  /* 0x00080004031f9984 */ /* 0x000e280008000800 */
[----:B------:R-:W1:Y:S04]  /*1640*/  @!P1 LDS R30, [R3+UR4] ;  /* 0x00000004031e9984 */ /* 0x000e680008000800 */
[----:B------:R-:W-:Y:S04]  /*1650*/  @!P1 LDS R28, [R3+UR4+0x400] ;  /* 0x00040004031c9984 */ /* 0x000fe80008000800 */
[----:B0-----:R-:W0:Y:S04]  /*1660*/  SHFL.BFLY PT, R8, R31, 0x4, 0x1f ;  /* 0x0c801f001f087f89 */ /* 0x001e2800000e0000 */
[----:B-1----:R-:W-:Y:S01]  /*1670*/  SHFL.BFLY PT, R7, R30, 0x4, 0x1f ;  /* 0x0c801f001e077f89 */ /* 0x002fe200000e0000 */
[----:B0-----:R-:W-:-:S05]  /*1680*/  FADD R5, R31, R8 ;  /* 0x000000081f057221 */ /* 0x001fca0000000000 */
[C---:B------:R-:W-:Y:S01]  /*1690*/  FSETP.GEU.AND P1, PT, |R5|.reuse, 1.175494350822287508e-38, PT ;  /* 0x008000000500780b */ /* 0x040fe20003f2e200 */
[----:B------:R-:W0:Y:S01]  /*16a0*/  SHFL.BFLY PT, R12, R5, 0x2, 0x1f ;  /* 0x0c401f00050c7f89 */ /* 0x000e2200000e0000 */
[C---:B------:R-:W-:Y:S01]  /*16b0*/  FMUL R6, R5.reuse, 0.25 ;  /* 0x3e80000005067820 */ /* 0x040fe20000400000 */
[----:B------:R-:W-:-:S04]  /*16c0*/  FSETP.GT.AND P0, PT, |R5|, 8.50705917302346158658e+37, PT ;  /* 0x7e8000000500780b */ /* 0x000fc80003f04200 */
[----:B------:R-:W-:Y:S01]  /*16d0*/  FSEL R10, R6, R5, P0 ;  /* 0x00000005060a7208 */ /* 0x000fe20000000000 */
[----:B------:R-:W1:Y:S05]  /*16e0*/  SHFL.BFLY PT, R9, R28, 0x4, 0x1f ;  /* 0x0c801f001c097f89 */ /* 0x000e6a00000e0000 */
[----:B------:R-:W-:-:S04]  /*16f0*/  @!P1 FMUL R10, R10, 16777216 ;  /* 0x4b8000000a0a9820 */ /* 0x000fc80000400000 */
[----:B------:R-:W2:Y:S01]  /*1700*/  MUFU.RCP R11, R10 ;  /* 0x0000000a000b7308 */ /* 0x000ea20000001000 */
[----:B------:R-:W-:-:S04]  /*1710*/  @P0 FMUL R8, R8, 0.25 ;  /* 0x3e80000008080820 */ /* 0x000fc80000400000 */
[----:B------:R-:W-:Y:S01]  /*1720*/  @!P1 FMUL R8, R8, 16777216 ;  /* 0x4b80000008089820 */ /* 0x000fe20000400000 */
[C---:B0-----:R-:W-:Y:S01]  /*1730*/  FADD R6, R5.reuse, R12 ;  /* 0x0000000c05067221 */ /* 0x041fe20000000000 */
[----:B------:R-:W-:Y:S01]  /*1740*/  FADD R7, -R30, R7 ;  /* 0x000000071e077221 */ /* 0x000fe20000000100 */
[----:B------:R-:W-:-:S03]  /*1750*/  FSETP.NEU.AND P1, PT, R5, RZ, PT ;  /* 0x000000ff0500720b */ /* 0x000fc60003f2d000 */
[C---:B------:R-:W-:Y:S01]  /*1760*/  FSETP.GEU.AND P2, PT, |R6|.reuse, 1.175494350822287508e-38, PT ;  /* 0x008000000600780b */ /* 0x040fe20003f4e200 */
[----:B--2---:R-:W-:Y:S01]  /*1770*/  FMUL R11, R11, R8 ;  /* 0x000000080b0b7220 */ /* 0x004fe20000400000 */
[C---:B------:R-:W-:Y:S01]  /*1780*/  FMUL R15, R6.reuse, 0.25 ;  /* 0x3e800000060f7820 */ /* 0x040fe20000400000 */
[----:B------:R-:W-:Y:S01]  /*1790*/  FSETP.GT.AND P0, PT, |R6|, 8.50705917302346158658e+37, PT ;  /* 0x7e8000000600780b */ /* 0x000fe20003f04200 */
[----:B------:R-:W-:Y:S02]  /*17a0*/  FMUL R8, R7, R7 ;  /* 0x0000000707087220 */ /* 0x000fe40000400000 */
[----:B------:R-:W-:Y:S01]  /*17b0*/  FSEL R11, R11, RZ, P1 ;  /* 0x000000ff0b0b7208 */ /* 0x000fe20000800000 */
[----:B-1----:R-:W-:Y:S01]  /*17c0*/  FADD R28, R28, R9 ;  /* 0x000000091c1c7221 */ /* 0x002fe20000000000 */
[----:B------:R-:W-:Y:S01]  /*17d0*/  FSEL R15, R15, R6, P0 ;  /* 0x000000060f0f7208 */ /* 0x000fe20000000000 */
[----:B------:R-:W-:Y:S02]  /*17e0*/  FMUL R8, R31, R8 ;  /* 0x000000081f087220 */ /* 0x000fe40000400000 */
[----:B------:R-:W-:-:S02]  /*17f0*/  FFMA R7, R7, R11, R30 ;  /* 0x0000000b07077223 */ /* 0x000fc4000000001e */
[----:B------:R-:W-:Y:S01]  /*1800*/  FFMA R8, R11, R8, R28 ;  /* 0x000000080b087223 */ /* 0x000fe2000000001c */
[----:B------:R-:W-:Y:S01]  /*1810*/  @!P2 FMUL R15, R15, 16777216 ;  /* 0x4b8000000f0fa820 */ /* 0x000fe20000400000 */
[----:B------:R-:W0:Y:S04]  /*1820*/  SHFL.BFLY PT, R11, R6, 0x1, 0x1f ;  /* 0x0c201f00060b7f89 */ /* 0x000e2800000e0000 */
[----:B------:R-:W1:Y:S01]  /*1830*/  SHFL.BFLY PT, R10, R7, 0x2, 0x1f ;  /* 0x0c401f00070a7f89 */ /* 0x000e6200000e0000 */
[----:B------:R-:W2:Y:S03]  /*1840*/  MUFU.RCP R15, R15 ;  /* 0x0000000f000f7308 */ /* 0x000ea60000001000 */
[----:B------:R-:W3:Y:S01]  /*1850*/  SHFL.BFLY PT, R9, R8, 0x2, 0x1f ;  /* 0x0c401f0008097f89 */ /* 0x000ee200000e0000 */
[----:B------:R-:W-:-:S04]  /*1860*/  @P0 FMUL R12, R12, 0.25 ;  /* 0x3e8000000c0c0820 */ /* 0x000fc80000400000 */
[----:B------:R-:W-:Y:S01]  /*1870*/  @!P2 FMUL R12, R12, 16777216 ;  /* 0x4b8000000c0ca820 */ /* 0x000fe20000400000 */
[----:B------:R-:W-:-:S03]  /*1880*/  FSETP.NEU.AND P0, PT, R6, RZ, PT ;  /* 0x000000ff0600720b */ /* 0x000fc60003f0d000 */
[----:B--2---:R-:W-:Y:S01]  /*1890*/  FMUL R12, R15, R12 ;  /* 0x0000000c0f0c7220 */ /* 0x004fe20000400000 */
[----:B0-----:R-:W-:-:S04]  /*18a0*/  FADD R20, R6, R11 ;  /* 0x0000000b06147221 */ /* 0x001fc80000000000 */
[----:B------:R-:W-:Y:S01]  /*18b0*/  FSEL R12, R12, RZ, P0 ;  /* 0x000000ff0c0c7208 */ /* 0x000fe20000000000 */
[----:B-1----:R-:W-:Y:S01]  /*18c0*/  FADD R10, -R7, R10 ;  /* 0x0000000a070a7221 */ /* 0x002fe20000000100 */
[----:B------:R-:W-:Y:S01]  /*18d0*/  FSETP.GEU.AND P1, PT, |R20|, 1.175494350822287508e-38, PT ;  /* 0x008000001400780b */ /* 0x000fe20003f2e200 */
[----:B---3--:R-:W-:Y:S02]  /*18e0*/  FADD R9, R8, R9 ;  /* 0x0000000908097221 */ /* 0x008fe40000000000 */
[C---:B------:R-:W-:Y:S01]  /*18f0*/  FMUL R8, R10.reuse, R10 ;  /* 0x0000000a0a087220 */ /* 0x040fe20000400000 */
[----:B------:R-:W-:Y:S01]  /*1900*/  FFMA R7, R10, R12, R7 ;  /* 0x0000000c0a077223 */ /* 0x000fe20000000007 */
[C---:B------:R-:W-:Y:S01]  /*1910*/  FMUL R15, R20.reuse, 0.25 ;  /* 0x3e800000140f7820 */ /* 0x040fe20000400000 */
[----:B------:R-:W-:Y:S01]  /*1920*/  FSETP.GT.AND P0, PT, |R20|, 8.50705917302346158658e+37, PT ;  /* 0x7e8000001400780b */ /* 0x000fe20003f04200 */
[----:B------:R-:W-:Y:S02]  /*1930*/  FMUL R8, R5, R8 ;  /* 0x0000000805087220 */ /* 0x000fe40000400000 */
[----:B------:R-:W0:Y:S01]  /*1940*/  SHFL.BFLY PT, R10, R7, 0x1, 0x1f ;  /* 0x0c201f00070a7f89 */ /* 0x000e2200000e0000 */
[----:B------:R-:W-:Y:S01]  /*1950*/  FSEL R15, R15, R20, P0 ;  /* 0x000000140f0f7208 */ /* 0x000fe20000000000 */
[----:B------:R-:W-:-:S04]  /*1960*/  FFMA R8, R12, R8, R9 ;  /* 0x000000080c087223 */ /* 0x000fc80000000009 */
[----:B------:R-:W-:Y:S01]  /*1970*/  @!P1 FMUL R15, R15, 16777216 ;  /* 0x4b8000000f0f9820 */ /* 0x000fe20000400000 */
[----:B------:R-:W1:Y:S03]  /*1980*/  SHFL.BFLY PT, R5, R8, 0x1, 0x1f ;  /* 0x0c201f0008057f89 */ /* 0x000e6600000e0000 */
[----:B------:R-:W2:Y:S01]  /*1990*/  MUFU.RCP R12, R15 ;  /* 0x0000000f000c7308 */ /* 0x000ea20000001000 */
[----:B------:R-:W-:Y:S01]  /*19a0*/  @P0 FMUL R11, R11, 0.25 ;  /* 0x3e8000000b0b0820 */ /* 0x000fe20000400000 */
[----:B------:R-:W-:-:S03]  /*19b0*/  LOP3.LUT P0, RZ, R13, 0x7, RZ, 0xc0, !PT ;  /* 0x000000070dff7812 */ /* 0x000fc6000780c0ff */
[----:B------:R-:W-:Y:S01]  /*19c0*/  @!P1 FMUL R11, R11, 16777216 ;  /* 0x4b8000000b0b9820 */ /* 0x000fe20000400000 */
[----:B------:R-:W-:Y:S02]  /*19d0*/  FSETP.NEU.AND P1, PT, R20, RZ, PT ;  /* 0x000000ff1400720b */ /* 0x000fe40003f2d000 */
[----:B------:R-:W-:Y:S01]  /*19e0*/  ISETP.LT.AND P0, PT, R13, 0x100, !P0 ;  /* 0x000001000d00780c */ /* 0x000fe20004701270 */
[----:B0-----:R-:W-:Y:S01]  /*19f0*/  FADD R10, -R7, R10 ;  /* 0x0000000a070a7221 */ /* 0x001fe20000000100 */
[----:B--2---:R-:W-:-:S03]  /*1a00*/  FMUL R12, R12, R11 ;  /* 0x0000000b0c0c7220 */ /* 0x004fc60000400000 */
[----:B------:R-:W-:Y:S02]  /*1a10*/  FMUL R9, R10, R10 ;  /* 0x0000000a0a097220 */ /* 0x000fe40000400000 */
[----:B------:R-:W-:Y:S01]  /*1a20*/  FSEL R12, R12, RZ, P1 ;  /* 0x000000ff0c0c7208 */ /* 0x000fe20000800000 */
[----:B-1----:R-:W-:Y:S01]  /*1a30*/  FADD R5, R8, R5 ;  /* 0x0000000508057221 */ /* 0x002fe20000000000 */
[----:B------:R-:W-:-:S03]  /*1a40*/  FMUL R9, R6, R9 ;  /* 0x0000000906097220 */ /* 0x000fc60000400000 */
[----:B------:R-:W-:Y:S01]  /*1a50*/  FFMA R10, R10, R12, R7 ;  /* 0x0000000c0a0a7223 */ /* 0x000fe20000000007 */
[----:B------:R-:W-:Y:S01]  /*1a60*/  FFMA R6, R12, R9, R5 ;  /* 0x000000090c067223 */ /* 0x000fe20000000005 */
[----:B------:R0:W-:Y:S04]  /*1a70*/  @P0 STS [R3+UR4+0x800], R20 ;  /* 0x0008001403000988 */ /* 0x0001e80008000804 */
[----:B------:R-:W-:Y:S04]  /*1a80*/  @P0 STS [R3+UR4], R10 ;  /* 0x0000000a03000988 */ /* 0x000fe80008000804 */
[----:B------:R1:W-:Y:S01]  /*1a90*/  @P0 STS [R3+UR4+0x400], R6 ;  /* 0x0004000603000988 */ /* 0x0003e20008000804 */
[----:B------:R-:W-:Y:S01]  /*1aa0*/  IADD3 R5, R4, UR4, RZ ;  /* 0x0000000404057c10 */ /* 0x000fe2000fffe0ff */
[----:B0-----:R-:W0:Y:S08]  /*1ab0*/  LDC.64 R20, c[0x0][0x230] ;  /* 0x00008c00ff147b82 */ /* 0x001e300000000a00 */
[----:B------:R-:W-:Y:S08]  /*1ac0*/  BAR.SYNC.DEFER_BLOCKING 0x0 ;  /* 0x0000000000007b1d */ /* 0x000ff00000010000 */
[----:B-1----:R-:W1:Y:S01]  /*1ad0*/  LDC.64 R6, c[0x0][0x228] ;  /* 0x00008a00ff067b82 */ /* 0x002e620000000a00 */
[----:B------:R-:W-:Y:S04]  /*1ae0*/  LDS R12, [R4+UR4] ;  /* 0x00000004040c7984 */ /* 0x000fe80008000800 */
[----:B------:R-:W-:Y:S04]  /*1af0*/  LDS R13, [R4+UR4+0x20] ;  /* 0x00002004040d7984 */ /* 0x000fe80008000800 */
[----:B------:R-:W-:Y:S04]  /*1b00*/  LDS R14, [R4+UR4+0x40] ;  /* 0x00004004040e7984 */ /* 0x000fe80008000800 */
[----:B------:R-:W2:Y:S04]  /*1b10*/  LDS R15, [R4+UR4+0x60] ;  /* 0x00006004040f7984 */ /* 0x000ea80008000800 */
[----:B------:R-:W-:Y:S04]  /*1b20*/  LDS R16, [R4+UR4+0x400] ;  /* 0x0004000404107984 */ /* 0x000fe80008000800 */
[----:B------:R-:W-:Y:S04]  /*1b30*/  LDS R17, [R4+UR4+0x420] ;  /* 0x0004200404117984 */ /* 0x000fe80008000800 */
[----:B------:R-:W-:Y:S04]  /*1b40*/  LDS R18, [R4+UR4+0x440] ;  /* 0x0004400404127984 */ /* 0x000fe80008000800 */
[----:B------:R-:W3:Y:S04]  /*1b50*/  LDS R19, [R4+UR4+0x460] ;  /* 0x0004600404137984 */ /* 0x000ee80008000800 */
[----:B------:R-:W-:Y:S04]  /*1b60*/  LDS R8, [R4+UR4+0x800] ;  /* 0x0008000404087984 */ /* 0x000fe80008000800 */
[----:B------:R-:W-:Y:S04]  /*1b70*/  LDS R9, [R4+UR4+0x820] ;  /* 0x0008200404097984 */ /* 0x000fe80008000800 */
[----:B------:R-:W-:Y:S04]  /*1b80*/  LDS R10, [R4+UR4+0x840] ;  /* 0x00084004040a7984 */ /* 0x000fe80008000800 */
[----:B------:R-:W4:Y:S01]  /*1b90*/  LDS R11, [R4+UR4+0x860] ;  /* 0x00086004040b7984 */ /* 0x000f220008000800 */
[----:B------:R-:W-:Y:S01]  /*1ba0*/  IMAD R32, R32, -0x1c, R5 ;  /* 0xffffffe420207824 */ /* 0x000fe200078e0205 */
[----:B------:R-:W-:Y:S01]  /*1bb0*/  BAR.SYNC.DEFER_BLOCKING 0x0 ;  /* 0x0000000000007b1d */ /* 0x000fe20000010000 */
[----:B------:R-:W-:-:S05]  /*1bc0*/  LOP3.LUT R3, R0, 0x1f, RZ, 0xc0, !PT ;  /* 0x0000001f00037812 */ /* 0x000fca00078ec0ff */
[----:B--2---:R-:W-:Y:S01]  /*1bd0*/  STS.128 [R32], R12 ;  /* 0x0000000c20007388 */ /* 0x004fe20000000c00 */
[----:B------:R-:W-:Y:S01]  /*1be0*/  LEA R22, R3, UR4, 0x2 ;  /* 0x0000000403167c11 */ /* 0x000fe2000f8e10ff */
[----:B------:R-:W-:Y:S06]  /*1bf0*/  BAR.SYNC.DEFER_BLOCKING 0x0 ;  /* 0x0000000000007b1d */ /* 0x000fec0000010000 */
[----:B------:R-:W2:Y:S02]  /*1c00*/  LDS R23, [R22] ;  /* 0x0000000016177984 */ /* 0x000ea40000000800 */
[----:B------:R-:W-:Y:S06]  /*1c10*/  BAR.SYNC.DEFER_BLOCKING 0x0 ;  /* 0x0000000000007b1d */ /* 0x000fec0000010000 */
[----:B---3--:R-:W-:Y:S02]  /*1c20*/  STS.128 [R32], R16 ;  /* 0x0000001020007388 */ /* 0x008fe40000000c00 */
[----:B------:R-:W-:Y:S06]  /*1c30*/  BAR.SYNC.DEFER_BLOCKING 0x0 ;  /* 0x0000000000007b1d */ /* 0x000fec0000010000 */
[----:B------:R-:W3:Y:S02]  /*1c40*/  LDS R25, [R22] ;  /* 0x0000000016197984 */ /* 0x000ee40000000800 */
[----:B------:R-:W-:Y:S01]  /*1c50*/  BAR.SYNC.DEFER_BLOCKING 0x0 ;  /* 0x0000000000007b1d */ /* 0x000fe20000010000 */
[----:B------:R-:W-:-:S04]  /*1c60*/  LOP3.LUT R29, R29, 0x1f, R0, 0xf8, !PT ;  /* 0x0000001f1d1d7812 */ /* 0x000fc800078ef800 */
[----:B------:R-:W-:-:S04]  /*1c70*/  ISETP.GE.AND P0, PT, R29, 0x40, PT ;  /* 0x000000401d00780c */ /* 0x000fc80003f06270 */
[----:B------:R-:W-:Y:S01]  /*1c80*/  ISETP.EQ.AND P0, PT, R2, RZ, !P0 ;  /* 0x000000ff0200720c */ /* 0x000fe20004702270 */
[----:B----4-:R4:W-:Y:S01]  /*1c90*/  STS.128 [R32], R8 ;  /* 0x0000000820007388 */ /* 0x0109e20000000c00 */
[C---:B-1----:R-:W-:Y:S01]  /*1ca0*/  IMAD.WIDE R2, R29.reuse, 0x4, R6 ;  /* 0x000000041d027825 */ /* 0x042fe200078e0206 */
[----:B------:R-:W-:Y:S03]  /*1cb0*/  BAR.SYNC.DEFER_BLOCKING 0x0 ;  /* 0x0000000000007b1d */ /* 0x000fe60000010000 */
[----:B0-----:R-:W-:-:S07]  /*1cc0*/  IMAD.WIDE R4, R29, 0x4, R20 ;  /* 0x000000041d047825 */ /* 0x001fce00078e0214 */
[----:B--2---:R4:W-:Y:S04]  /*1cd0*/  @P0 STG.E desc[UR6][R2.64], R23 ;  /* 0x0000001702000986 */ /* 0x0049e8000c101906 */
[----:B---3--:R4:W-:Y:S01]  /*1ce0*/  @P0 STG.E desc[UR6][R4.64], R25 ;  /* 0x0000001904000986 */ /* 0x0089e2000c101906 */
[----:B------:R-:W-:Y:S05]  /*1cf0*/  @!P0 EXIT ;  /* 0x000000000000894d */ /* 0x000fea0003800000 */
[----:B----4-:R-:W0:Y:S01]  /*1d00*/  LDS R5, [R22] ;  /* 0x0000000016057984 */ /* 0x010e220000000800 */
[----:B------:R-:W1:Y:S02]  /*1d10*/  LDC.64 R2, c[0x0][0x238] ;  /* 0x00008e00ff027b82 */ /* 0x000e640000000a00 */
[----:B-1----:R-:W-:-:S05]  /*1d20*/  IMAD.WIDE R2, R29, 0x4, R2 ;  /* 0x000000041d027825 */ /* 0x002fca00078e0202 */
[----:B0-----:R-:W-:Y:S01]  /*1d30*/  STG.E desc[UR6][R2.64], R5 ;  /* 0x0000000502007986 */ /* 0x001fe2000c101906 */
[----:B------:R-:W-:Y:S05]  /*1d40*/  EXIT ;  /* 0x000000000000794d */ /* 0x000fea0003800000 */
.L_x_0:
[----:B------:R-:W-:-:S00]  /*1d50*/  BRA `(.L_x_0) ;  /* 0xfffffffc00fc7947 */ /* 0x000fc0000383ffff */
[----:B------:R-:W-:-:S00]  /*1d60*/  NOP ;  /* 0x0000000000007918 */ /* 0x000fc00000000000 */
        /* <DEDUP_REMOVED lines=9> */
.L_x_1:


//--------------------- .nv.shared.triton_per_fused_native_group_norm_16 --------------------------
	.section	.nv.shared.triton_per_fused_native_group_norm_16,"aw",@nobits
	.sectionflags	@""
	.align	16
	.zero		1024


//--------------------- .nv.constant0.triton_per_fused_native_group_norm_16 --------------------------
	.section	.nv.constant0.triton_per_fused_native_group_norm_16,"a",@progbits
	.sectionflags	@""
	.align	4
.nv.constant0.triton_per_fused_native_group_norm_16:
	.zero		584
